//
// Generated by NVIDIA NVVM Compiler
//
// Compiler Build ID: CL-36424714
// Cuda compilation tools, release 13.0, V13.0.88
// Based on NVVM 20.0.0
//

.version 9.0
.target sm_100
.address_size 64

	// .globl	_Z21layernorm_bf16_kernelP13__nv_bfloat16PKS_S2_S2_iif
// _ZZ21layernorm_bf16_kernelP13__nv_bfloat16PKS_S2_S2_iifE6s_mean has been demoted
// _ZZ21layernorm_bf16_kernelP13__nv_bfloat16PKS_S2_S2_iifE9s_inv_std has been demoted
// _ZZ14blockReduceSumfE6shared has been demoted

.visible .entry _Z21layernorm_bf16_kernelP13__nv_bfloat16PKS_S2_S2_iif(
	.param .u64 .ptr .align 1 _Z21layernorm_bf16_kernelP13__nv_bfloat16PKS_S2_S2_iif_param_0,
	.param .u64 .ptr .align 1 _Z21layernorm_bf16_kernelP13__nv_bfloat16PKS_S2_S2_iif_param_1,
	.param .u64 .ptr .align 1 _Z21layernorm_bf16_kernelP13__nv_bfloat16PKS_S2_S2_iif_param_2,
	.param .u64 .ptr .align 1 _Z21layernorm_bf16_kernelP13__nv_bfloat16PKS_S2_S2_iif_param_3,
	.param .u32 _Z21layernorm_bf16_kernelP13__nv_bfloat16PKS_S2_S2_iif_param_4,
	.param .u32 _Z21layernorm_bf16_kernelP13__nv_bfloat16PKS_S2_S2_iif_param_5,
	.param .f32 _Z21layernorm_bf16_kernelP13__nv_bfloat16PKS_S2_S2_iif_param_6
)
{
	.reg .pred 	%p<64>;
	.reg .b16 	%rs<96>;
	.reg .b32 	%r<333>;
	.reg .b32 	%f<346>;
	.reg .b64 	%rd<138>;
	// demoted variable
	.shared .align 4 .f32 _ZZ21layernorm_bf16_kernelP13__nv_bfloat16PKS_S2_S2_iifE6s_mean;
	// demoted variable
	.shared .align 4 .f32 _ZZ21layernorm_bf16_kernelP13__nv_bfloat16PKS_S2_S2_iifE9s_inv_std;
	// demoted variable
	.shared .align 4 .b8 _ZZ14blockReduceSumfE6shared[128];
	ld.param.u64 	%rd27, [_Z21layernorm_bf16_kernelP13__nv_bfloat16PKS_S2_S2_iif_param_0];
	ld.param.u64 	%rd28, [_Z21layernorm_bf16_kernelP13__nv_bfloat16PKS_S2_S2_iif_param_1];
	ld.param.u64 	%rd29, [_Z21layernorm_bf16_kernelP13__nv_bfloat16PKS_S2_S2_iif_param_2];
	ld.param.u64 	%rd30, [_Z21layernorm_bf16_kernelP13__nv_bfloat16PKS_S2_S2_iif_param_3];
	ld.param.u32 	%r111, [_Z21layernorm_bf16_kernelP13__nv_bfloat16PKS_S2_S2_iif_param_4];
	ld.param.u32 	%r110, [_Z21layernorm_bf16_kernelP13__nv_bfloat16PKS_S2_S2_iif_param_5];
	ld.param.f32 	%f35, [_Z21layernorm_bf16_kernelP13__nv_bfloat16PKS_S2_S2_iif_param_6];
	cvta.to.global.u64 	%rd1, %rd30;
	cvta.to.global.u64 	%rd2, %rd29;
	mov.u32 	%r332, %tid.x;
	mov.u32 	%r2, %ctaid.x;
	setp.ge.s32 	%p1, %r2, %r111;
	@%p1 bra 	$L__BB0_57;
	cvta.to.global.u64 	%rd3, %rd28;
	cvta.to.global.u64 	%rd4, %rd27;
	mul.lo.s32 	%r3, %r110, %r2;
	cvt.s64.s32 	%rd5, %r3;
	mul.wide.s32 	%rd31, %r3, 2;
	add.s64 	%rd6, %rd3, %rd31;
	shr.u32 	%r112, %r110, 31;
	add.s32 	%r113, %r110, %r112;
	shr.s32 	%r4, %r113, 1;
	setp.ge.s32 	%p2, %r332, %r4;
	mov.f32 	%f337, 0f00000000;
	mov.f32 	%f338, %f337;
	mov.u32 	%r303, %r332;
	@%p2 bra 	$L__BB0_8;
	mov.u32 	%r5, %ntid.x;
	add.s32 	%r115, %r332, %r5;
	max.u32 	%r116, %r4, %r115;
	setp.lt.u32 	%p3, %r115, %r4;
	selp.u32 	%r117, 1, 0, %p3;
	add.s32 	%r118, %r115, %r117;
	sub.s32 	%r119, %r116, %r118;
	div.u32 	%r120, %r119, %r5;
	add.s32 	%r6, %r120, %r117;
	and.b32  	%r121, %r6, 3;
	setp.eq.s32 	%p4, %r121, 3;
	mov.f32 	%f338, 0f00000000;
	mov.u32 	%r303, %r332;
	mov.f32 	%f337, %f338;
	@%p4 bra 	$L__BB0_5;
	mul.wide.u32 	%rd32, %r332, 4;
	add.s64 	%rd34, %rd32, %rd31;
	add.s64 	%rd133, %rd3, %rd34;
	add.s32 	%r122, %r6, 1;
	and.b32  	%r123, %r122, 3;
	neg.s32 	%r295, %r123;
	mov.f32 	%f338, 0f00000000;
	mul.wide.u32 	%rd35, %r5, 4;
	mov.u32 	%r303, %r332;
$L__BB0_4:
	.pragma "nounroll";
	ld.global.u32 	%r124, [%rd133];
	mov.b32 	{%rs1, %rs2}, %r124;
	// begin inline asm
	{ cvt.f32.bf16 %f40, %rs1;}

	// end inline asm
	// begin inline asm
	{ cvt.f32.bf16 %f41, %rs2;}

	// end inline asm
	add.rn.f32 	%f42, %f337, %f40;
	mul.rn.f32 	%f43, %f40, %f40;
	add.rn.f32 	%f44, %f338, %f43;
	add.rn.f32 	%f337, %f42, %f41;
	mul.rn.f32 	%f45, %f41, %f41;
	add.rn.f32 	%f338, %f44, %f45;
	add.s32 	%r303, %r303, %r5;
	add.s64 	%rd133, %rd133, %rd35;
	add.s32 	%r295, %r295, 1;
	setp.ne.s32 	%p5, %r295, 0;
	@%p5 bra 	$L__BB0_4;
$L__BB0_5:
	setp.lt.u32 	%p6, %r6, 3;
	@%p6 bra 	$L__BB0_8;
	shl.b32 	%r125, %r5, 1;
	add.s32 	%r301, %r303, %r125;
	mad.lo.s32 	%r300, %r5, 3, %r303;
	add.s32 	%r299, %r5, %r303;
$L__BB0_7:
	mul.wide.u32 	%rd36, %r303, 4;
	add.s64 	%rd37, %rd6, %rd36;
	ld.global.u32 	%r126, [%rd37];
	mov.b32 	{%rs3, %rs4}, %r126;
	// begin inline asm
	{ cvt.f32.bf16 %f46, %rs3;}

	// end inline asm
	// begin inline asm
	{ cvt.f32.bf16 %f47, %rs4;}

	// end inline asm
	add.rn.f32 	%f54, %f337, %f46;
	mul.rn.f32 	%f55, %f46, %f46;
	add.rn.f32 	%f56, %f338, %f55;
	add.rn.f32 	%f57, %f54, %f47;
	mul.rn.f32 	%f58, %f47, %f47;
	add.rn.f32 	%f59, %f56, %f58;
	add.s32 	%r127, %r303, %r5;
	mul.wide.u32 	%rd38, %r299, 4;
	add.s64 	%rd39, %rd6, %rd38;
	ld.global.u32 	%r128, [%rd39];
	mov.b32 	{%rs5, %rs6}, %r128;
	// begin inline asm
	{ cvt.f32.bf16 %f48, %rs5;}

	// end inline asm
	// begin inline asm
	{ cvt.f32.bf16 %f49, %rs6;}

	// end inline asm
	add.rn.f32 	%f60, %f57, %f48;
	mul.rn.f32 	%f61, %f48, %f48;
	add.rn.f32 	%f62, %f59, %f61;
	add.rn.f32 	%f63, %f60, %f49;
	mul.rn.f32 	%f64, %f49, %f49;
	add.rn.f32 	%f65, %f62, %f64;
	add.s32 	%r129, %r127, %r5;
	mul.wide.u32 	%rd40, %r301, 4;
	add.s64 	%rd41, %rd6, %rd40;
	ld.global.u32 	%r130, [%rd41];
	mov.b32 	{%rs7, %rs8}, %r130;
	// begin inline asm
	{ cvt.f32.bf16 %f50, %rs7;}

	// end inline asm
	// begin inline asm
	{ cvt.f32.bf16 %f51, %rs8;}

	// end inline asm
	add.rn.f32 	%f66, %f63, %f50;
	mul.rn.f32 	%f67, %f50, %f50;
	add.rn.f32 	%f68, %f65, %f67;
	add.rn.f32 	%f69, %f66, %f51;
	mul.rn.f32 	%f70, %f51, %f51;
	add.rn.f32 	%f71, %f68, %f70;
	add.s32 	%r131, %r129, %r5;
	mul.wide.u32 	%rd42, %r300, 4;
	add.s64 	%rd43, %rd6, %rd42;
	ld.global.u32 	%r132, [%rd43];
	mov.b32 	{%rs9, %rs10}, %r132;
	// begin inline asm
	{ cvt.f32.bf16 %f52, %rs9;}

	// end inline asm
	// begin inline asm
	{ cvt.f32.bf16 %f53, %rs10;}

	// end inline asm
	add.rn.f32 	%f72, %f69, %f52;
	mul.rn.f32 	%f73, %f52, %f52;
	add.rn.f32 	%f74, %f71, %f73;
	add.rn.f32 	%f337, %f72, %f53;
	mul.rn.f32 	%f75, %f53, %f53;
	add.rn.f32 	%f338, %f74, %f75;
	add.s32 	%r303, %r131, %r5;
	shl.b32 	%r133, %r5, 2;
	add.s32 	%r301, %r301, %r133;
	add.s32 	%r300, %r300, %r133;
	add.s32 	%r299, %r299, %r133;
	setp.lt.s32 	%p7, %r303, %r4;
	@%p7 bra 	$L__BB0_7;
$L__BB0_8:
	shl.b32 	%r26, %r303, 1;
	setp.ge.s32 	%p8, %r26, %r110;
	@%p8 bra 	$L__BB0_10;
	mul.wide.u32 	%rd44, %r26, 2;
	add.s64 	%rd45, %rd6, %rd44;
	ld.global.u16 	%rs11, [%rd45];
	// begin inline asm
	{ cvt.f32.bf16 %f76, %rs11;}

	// end inline asm
	add.rn.f32 	%f337, %f337, %f76;
	mul.rn.f32 	%f77, %f76, %f76;
	add.rn.f32 	%f338, %f338, %f77;
$L__BB0_10:
	and.b32  	%r27, %r332, 31;
	mov.b32 	%r134, %f337;
	shfl.sync.down.b32	%r135|%p9, %r134, 16, 31, -1;
	mov.b32 	%f78, %r135;
	add.rn.f32 	%f79, %f337, %f78;
	mov.b32 	%r136, %f79;
	shfl.sync.down.b32	%r137|%p10, %r136, 8, 31, -1;
	mov.b32 	%f80, %r137;
	add.rn.f32 	%f81, %f79, %f80;
	mov.b32 	%r138, %f81;
	shfl.sync.down.b32	%r139|%p11, %r138, 4, 31, -1;
	mov.b32 	%f82, %r139;
	add.rn.f32 	%f83, %f81, %f82;
	mov.b32 	%r140, %f83;
	shfl.sync.down.b32	%r141|%p12, %r140, 2, 31, -1;
	mov.b32 	%f84, %r141;
	add.rn.f32 	%f85, %f83, %f84;
	mov.b32 	%r142, %f85;
	shfl.sync.down.b32	%r143|%p13, %r142, 1, 31, -1;
	mov.b32 	%f86, %r143;
	add.rn.f32 	%f19, %f85, %f86;
	setp.ne.s32 	%p14, %r27, 0;
	shr.u32 	%r144, %r332, 3;
	and.b32  	%r145, %r144, 124;
	mov.u32 	%r146, _ZZ14blockReduceSumfE6shared;
	add.s32 	%r28, %r146, %r145;
	@%p14 bra 	$L__BB0_12;
	st.shared.f32 	[%r28], %f19;
$L__BB0_12:
	bar.sync 	0;
	mov.u32 	%r29, %ntid.x;
	shr.u32 	%r30, %r29, 5;
	setp.ge.u32 	%p15, %r332, %r30;
	shl.b32 	%r147, %r27, 2;
	add.s32 	%r31, %r146, %r147;
	mov.f32 	%f342, 0f00000000;
	@%p15 bra 	$L__BB0_14;
	ld.shared.f32 	%f342, [%r31];
$L__BB0_14:
	setp.gt.u32 	%p16, %r332, 31;
	@%p16 bra 	$L__BB0_16;
	mov.b32 	%r149, %f342;
	shfl.sync.down.b32	%r150|%p17, %r149, 16, 31, -1;
	mov.b32 	%f88, %r150;
	add.rn.f32 	%f89, %f342, %f88;
	mov.b32 	%r151, %f89;
	shfl.sync.down.b32	%r152|%p18, %r151, 8, 31, -1;
	mov.b32 	%f90, %r152;
	add.rn.f32 	%f91, %f89, %f90;
	mov.b32 	%r153, %f91;
	shfl.sync.down.b32	%r154|%p19, %r153, 4, 31, -1;
	mov.b32 	%f92, %r154;
	add.rn.f32 	%f93, %f91, %f92;
	mov.b32 	%r155, %f93;
	shfl.sync.down.b32	%r156|%p20, %r155, 2, 31, -1;
	mov.b32 	%f94, %r156;
	add.rn.f32 	%f95, %f93, %f94;
	mov.b32 	%r157, %f95;
	shfl.sync.down.b32	%r158|%p21, %r157, 1, 31, -1;
	mov.b32 	%f96, %r158;
	add.rn.f32 	%f342, %f95, %f96;
$L__BB0_16:
	mov.b32 	%r159, %f338;
	shfl.sync.down.b32	%r160|%p23, %r159, 16, 31, -1;
	mov.b32 	%f97, %r160;
	add.rn.f32 	%f98, %f338, %f97;
	mov.b32 	%r161, %f98;
	shfl.sync.down.b32	%r162|%p24, %r161, 8, 31, -1;
	mov.b32 	%f99, %r162;
	add.rn.f32 	%f100, %f98, %f99;
	mov.b32 	%r163, %f100;
	shfl.sync.down.b32	%r164|%p25, %r163, 4, 31, -1;
	mov.b32 	%f101, %r164;
	add.rn.f32 	%f102, %f100, %f101;
	mov.b32 	%r165, %f102;
	shfl.sync.down.b32	%r166|%p26, %r165, 2, 31, -1;
	mov.b32 	%f103, %r166;
	add.rn.f32 	%f104, %f102, %f103;
	mov.b32 	%r167, %f104;
	shfl.sync.down.b32	%r168|%p27, %r167, 1, 31, -1;
	mov.b32 	%f105, %r168;
	add.rn.f32 	%f24, %f104, %f105;
	@%p14 bra 	$L__BB0_18;
	st.shared.f32 	[%r28], %f24;
$L__BB0_18:
	setp.ge.u32 	%p28, %r332, %r30;
	bar.sync 	0;
	mov.f32 	%f343, 0f00000000;
	@%p28 bra 	$L__BB0_20;
	ld.shared.f32 	%f343, [%r31];
$L__BB0_20:
	setp.gt.u32 	%p29, %r332, 31;
	@%p29 bra 	$L__BB0_23;
	mov.b32 	%r169, %f343;
	shfl.sync.down.b32	%r170|%p30, %r169, 16, 31, -1;
	mov.b32 	%f107, %r170;
	add.rn.f32 	%f108, %f343, %f107;
	mov.b32 	%r171, %f108;
	shfl.sync.down.b32	%r172|%p31, %r171, 8, 31, -1;
	mov.b32 	%f109, %r172;
	add.rn.f32 	%f110, %f108, %f109;
	mov.b32 	%r173, %f110;
	shfl.sync.down.b32	%r174|%p32, %r173, 4, 31, -1;
	mov.b32 	%f111, %r174;
	add.rn.f32 	%f112, %f110, %f111;
	mov.b32 	%r175, %f112;
	shfl.sync.down.b32	%r176|%p33, %r175, 2, 31, -1;
	mov.b32 	%f113, %r176;
	add.rn.f32 	%f114, %f112, %f113;
	mov.b32 	%r177, %f114;
	shfl.sync.down.b32	%r178|%p34, %r177, 1, 31, -1;
	mov.b32 	%f115, %r178;
	add.rn.f32 	%f27, %f114, %f115;
	setp.ne.s32 	%p35, %r332, 0;
	@%p35 bra 	$L__BB0_23;
	cvt.rn.f32.s32 	%f116, %r110;
	div.approx.f32 	%f117, %f342, %f116;
	mul.rn.f32 	%f118, %f117, %f117;
	div.approx.f32 	%f119, %f27, %f116;
	sub.rn.f32 	%f120, %f119, %f118;
	setp.lt.f32 	%p36, %f120, 0f00000000;
	selp.f32 	%f121, 0f00000000, %f120, %p36;
	st.shared.f32 	[_ZZ21layernorm_bf16_kernelP13__nv_bfloat16PKS_S2_S2_iifE6s_mean], %f117;
	add.rn.f32 	%f122, %f121, %f35;
	rsqrt.approx.f32 	%f123, %f122;
	st.shared.f32 	[_ZZ21layernorm_bf16_kernelP13__nv_bfloat16PKS_S2_S2_iifE9s_inv_std], %f123;
$L__BB0_23:
	shl.b64 	%rd46, %rd5, 1;
	add.s64 	%rd10, %rd4, %rd46;
	setp.ge.s32 	%p37, %r332, %r4;
	bar.sync 	0;
	ld.shared.f32 	%f28, [_ZZ21layernorm_bf16_kernelP13__nv_bfloat16PKS_S2_S2_iifE6s_mean];
	ld.shared.f32 	%f29, [_ZZ21layernorm_bf16_kernelP13__nv_bfloat16PKS_S2_S2_iifE9s_inv_std];
	@%p37 bra 	$L__BB0_51;
	setp.ne.s64 	%p38, %rd29, 0;
	@%p38 bra 	$L__BB0_38;
	setp.ne.s64 	%p50, %rd30, 0;
	@%p50 bra 	$L__BB0_32;
	add.s32 	%r272, %r332, %r29;
	max.u32 	%r273, %r4, %r272;
	setp.lt.u32 	%p56, %r272, %r4;
	selp.u32 	%r274, 1, 0, %p56;
	add.s32 	%r275, %r272, %r274;
	sub.s32 	%r276, %r273, %r275;
	div.u32 	%r277, %r276, %r29;
	add.s32 	%r32, %r277, %r274;
	and.b32  	%r278, %r32, 3;
	setp.eq.s32 	%p57, %r278, 3;
	@%p57 bra 	$L__BB0_29;
	add.s32 	%r279, %r32, 1;
	and.b32  	%r280, %r279, 3;
	mul.wide.u32 	%rd109, %r332, 4;
	mul.wide.s32 	%rd110, %r3, 2;
	add.s64 	%rd134, %rd109, %rd110;
	mul.wide.u32 	%rd12, %r29, 4;
	neg.s32 	%r304, %r280;
	mad.lo.s32 	%r332, %r29, %r280, %r332;
$L__BB0_28:
	.pragma "nounroll";
	add.s64 	%rd111, %rd3, %rd134;
	ld.global.u32 	%r282, [%rd111];
	mov.b32 	{%rs82, %rs83}, %r282;
	// begin inline asm
	{ cvt.f32.bf16 %f294, %rs82;}

	// end inline asm
	// begin inline asm
	{ cvt.f32.bf16 %f295, %rs83;}

	// end inline asm
	sub.rn.f32 	%f298, %f294, %f28;
	mul.rn.f32 	%f296, %f298, %f29;
	sub.rn.f32 	%f299, %f295, %f28;
	mul.rn.f32 	%f297, %f299, %f29;
	// begin inline asm
	{ cvt.rn.bf16x2.f32 %r281, %f297, %f296;}

	// end inline asm
	add.s64 	%rd112, %rd4, %rd134;
	st.global.u32 	[%rd112], %r281;
	add.s64 	%rd134, %rd134, %rd12;
	add.s32 	%r304, %r304, 1;
	setp.ne.s32 	%p58, %r304, 0;
	@%p58 bra 	$L__BB0_28;
$L__BB0_29:
	setp.lt.u32 	%p59, %r32, 3;
	@%p59 bra 	$L__BB0_51;
	shl.b32 	%r283, %r29, 1;
	add.s32 	%r309, %r332, %r283;
	shl.b32 	%r40, %r29, 2;
	mad.lo.s32 	%r308, %r29, 3, %r332;
	add.s32 	%r307, %r29, %r332;
$L__BB0_31:
	mul.wide.u32 	%rd113, %r332, 4;
	add.s64 	%rd114, %rd6, %rd113;
	ld.global.u32 	%r288, [%rd114];
	mov.b32 	{%rs84, %rs85}, %r288;
	// begin inline asm
	{ cvt.f32.bf16 %f300, %rs84;}

	// end inline asm
	// begin inline asm
	{ cvt.f32.bf16 %f301, %rs85;}

	// end inline asm
	sub.rn.f32 	%f316, %f300, %f28;
	mul.rn.f32 	%f302, %f316, %f29;
	sub.rn.f32 	%f317, %f301, %f28;
	mul.rn.f32 	%f303, %f317, %f29;
	// begin inline asm
	{ cvt.rn.bf16x2.f32 %r284, %f303, %f302;}

	// end inline asm
	add.s64 	%rd115, %rd10, %rd113;
	st.global.u32 	[%rd115], %r284;
	add.s32 	%r289, %r332, %r29;
	mul.wide.u32 	%rd116, %r307, 4;
	add.s64 	%rd117, %rd6, %rd116;
	ld.global.u32 	%r290, [%rd117];
	mov.b32 	{%rs86, %rs87}, %r290;
	// begin inline asm
	{ cvt.f32.bf16 %f304, %rs86;}

	// end inline asm
	// begin inline asm
	{ cvt.f32.bf16 %f305, %rs87;}

	// end inline asm
	sub.rn.f32 	%f318, %f304, %f28;
	mul.rn.f32 	%f306, %f318, %f29;
	sub.rn.f32 	%f319, %f305, %f28;
	mul.rn.f32 	%f307, %f319, %f29;
	// begin inline asm
	{ cvt.rn.bf16x2.f32 %r285, %f307, %f306;}

	// end inline asm
	add.s64 	%rd118, %rd10, %rd116;
	st.global.u32 	[%rd118], %r285;
	add.s32 	%r291, %r289, %r29;
	mul.wide.u32 	%rd119, %r309, 4;
	add.s64 	%rd120, %rd6, %rd119;
	ld.global.u32 	%r292, [%rd120];
	mov.b32 	{%rs88, %rs89}, %r292;
	// begin inline asm
	{ cvt.f32.bf16 %f308, %rs88;}

	// end inline asm
	// begin inline asm
	{ cvt.f32.bf16 %f309, %rs89;}

	// end inline asm
	sub.rn.f32 	%f320, %f308, %f28;
	mul.rn.f32 	%f310, %f320, %f29;
	sub.rn.f32 	%f321, %f309, %f28;
	mul.rn.f32 	%f311, %f321, %f29;
	// begin inline asm
	{ cvt.rn.bf16x2.f32 %r286, %f311, %f310;}

	// end inline asm
	add.s64 	%rd121, %rd10, %rd119;
	st.global.u32 	[%rd121], %r286;
	add.s32 	%r293, %r291, %r29;
	mul.wide.u32 	%rd122, %r308, 4;
	add.s64 	%rd123, %rd6, %rd122;
	ld.global.u32 	%r294, [%rd123];
	mov.b32 	{%rs90, %rs91}, %r294;
	// begin inline asm
	{ cvt.f32.bf16 %f312, %rs90;}

	// end inline asm
	// begin inline asm
	{ cvt.f32.bf16 %f313, %rs91;}

	// end inline asm
	sub.rn.f32 	%f322, %f312, %f28;
	mul.rn.f32 	%f314, %f322, %f29;
	sub.rn.f32 	%f323, %f313, %f28;
	mul.rn.f32 	%f315, %f323, %f29;
	// begin inline asm
	{ cvt.rn.bf16x2.f32 %r287, %f315, %f314;}

	// end inline asm
	add.s64 	%rd124, %rd10, %rd122;
	st.global.u32 	[%rd124], %r287;
	add.s32 	%r332, %r293, %r29;
	add.s32 	%r309, %r309, %r40;
	add.s32 	%r308, %r308, %r40;
	add.s32 	%r307, %r307, %r40;
	setp.lt.s32 	%p60, %r332, %r4;
	@%p60 bra 	$L__BB0_31;
	bra.uni 	$L__BB0_51;
$L__BB0_32:
	add.s32 	%r243, %r332, %r29;
	max.u32 	%r244, %r4, %r243;
	setp.lt.u32 	%p51, %r243, %r4;
	selp.u32 	%r245, 1, 0, %p51;
	add.s32 	%r246, %r243, %r245;
	sub.s32 	%r247, %r244, %r246;
	div.u32 	%r248, %r247, %r29;
	add.s32 	%r51, %r248, %r245;
	and.b32  	%r249, %r51, 3;
	setp.eq.s32 	%p52, %r249, 3;
	@%p52 bra 	$L__BB0_35;
	add.s32 	%r250, %r51, 1;
	and.b32  	%r251, %r250, 3;
	mul.wide.u32 	%rd135, %r332, 4;
	mul.wide.u32 	%rd16, %r29, 4;
	neg.s32 	%r311, %r251;
	mad.lo.s32 	%r332, %r29, %r251, %r332;
$L__BB0_34:
	.pragma "nounroll";
	add.s64 	%rd90, %rd6, %rd135;
	ld.global.u32 	%r253, [%rd90];
	mov.b32 	{%rs62, %rs63}, %r253;
	// begin inline asm
	{ cvt.f32.bf16 %f244, %rs62;}

	// end inline asm
	// begin inline asm
	{ cvt.f32.bf16 %f245, %rs63;}

	// end inline asm
	sub.rn.f32 	%f250, %f244, %f28;
	mul.rn.f32 	%f251, %f250, %f29;
	add.s64 	%rd91, %rd1, %rd135;
	ld.global.u32 	%r254, [%rd91];
	mov.b32 	{%rs64, %rs65}, %r254;
	// begin inline asm
	{ cvt.f32.bf16 %f246, %rs64;}

	// end inline asm
	// begin inline asm
	{ cvt.f32.bf16 %f247, %rs65;}

	// end inline asm
	add.rn.f32 	%f248, %f251, %f246;
	sub.rn.f32 	%f252, %f245, %f28;
	mul.rn.f32 	%f253, %f252, %f29;
	add.rn.f32 	%f249, %f253, %f247;
	// begin inline asm
	{ cvt.rn.bf16x2.f32 %r252, %f249, %f248;}

	// end inline asm
	add.s64 	%rd92, %rd10, %rd135;
	st.global.u32 	[%rd92], %r252;
	add.s64 	%rd135, %rd135, %rd16;
	add.s32 	%r311, %r311, 1;
	setp.ne.s32 	%p53, %r311, 0;
	@%p53 bra 	$L__BB0_34;
$L__BB0_35:
	setp.lt.u32 	%p54, %r51, 3;
	@%p54 bra 	$L__BB0_51;
	shl.b32 	%r255, %r29, 1;
	add.s32 	%r316, %r332, %r255;
	shl.b32 	%r59, %r29, 2;
	mad.lo.s32 	%r315, %r29, 3, %r332;
	add.s32 	%r314, %r29, %r332;
$L__BB0_37:
	mul.wide.u32 	%rd93, %r332, 4;
	add.s64 	%rd94, %rd6, %rd93;
	ld.global.u32 	%r260, [%rd94];
	mov.b32 	{%rs66, %rs67}, %r260;
	// begin inline asm
	{ cvt.f32.bf16 %f254, %rs66;}

	// end inline asm
	// begin inline asm
	{ cvt.f32.bf16 %f255, %rs67;}

	// end inline asm
	sub.rn.f32 	%f278, %f254, %f28;
	mul.rn.f32 	%f279, %f278, %f29;
	add.s64 	%rd95, %rd1, %rd93;
	ld.global.u32 	%r261, [%rd95];
	mov.b32 	{%rs68, %rs69}, %r261;
	// begin inline asm
	{ cvt.f32.bf16 %f256, %rs68;}

	// end inline asm
	// begin inline asm
	{ cvt.f32.bf16 %f257, %rs69;}

	// end inline asm
	add.rn.f32 	%f258, %f279, %f256;
	sub.rn.f32 	%f280, %f255, %f28;
	mul.rn.f32 	%f281, %f280, %f29;
	add.rn.f32 	%f259, %f281, %f257;
	// begin inline asm
	{ cvt.rn.bf16x2.f32 %r256, %f259, %f258;}

	// end inline asm
	add.s64 	%rd96, %rd10, %rd93;
	st.global.u32 	[%rd96], %r256;
	add.s32 	%r262, %r332, %r29;
	mul.wide.u32 	%rd97, %r314, 4;
	add.s64 	%rd98, %rd6, %rd97;
	ld.global.u32 	%r263, [%rd98];
	mov.b32 	{%rs70, %rs71}, %r263;
	// begin inline asm
	{ cvt.f32.bf16 %f260, %rs70;}

	// end inline asm
	// begin inline asm
	{ cvt.f32.bf16 %f261, %rs71;}

	// end inline asm
	sub.rn.f32 	%f282, %f260, %f28;
	mul.rn.f32 	%f283, %f282, %f29;
	add.s64 	%rd99, %rd1, %rd97;
	ld.global.u32 	%r264, [%rd99];
	mov.b32 	{%rs72, %rs73}, %r264;
	// begin inline asm
	{ cvt.f32.bf16 %f262, %rs72;}

	// end inline asm
	// begin inline asm
	{ cvt.f32.bf16 %f263, %rs73;}

	// end inline asm
	add.rn.f32 	%f264, %f283, %f262;
	sub.rn.f32 	%f284, %f261, %f28;
	mul.rn.f32 	%f285, %f284, %f29;
	add.rn.f32 	%f265, %f285, %f263;
	// begin inline asm
	{ cvt.rn.bf16x2.f32 %r257, %f265, %f264;}

	// end inline asm
	add.s64 	%rd100, %rd10, %rd97;
	st.global.u32 	[%rd100], %r257;
	add.s32 	%r265, %r262, %r29;
	mul.wide.u32 	%rd101, %r316, 4;
	add.s64 	%rd102, %rd6, %rd101;
	ld.global.u32 	%r266, [%rd102];
	mov.b32 	{%rs74, %rs75}, %r266;
	// begin inline asm
	{ cvt.f32.bf16 %f266, %rs74;}

	// end inline asm
	// begin inline asm
	{ cvt.f32.bf16 %f267, %rs75;}

	// end inline asm
	sub.rn.f32 	%f286, %f266, %f28;
	mul.rn.f32 	%f287, %f286, %f29;
	add.s64 	%rd103, %rd1, %rd101;
	ld.global.u32 	%r267, [%rd103];
	mov.b32 	{%rs76, %rs77}, %r267;
	// begin inline asm
	{ cvt.f32.bf16 %f268, %rs76;}

	// end inline asm
	// begin inline asm
	{ cvt.f32.bf16 %f269, %rs77;}

	// end inline asm
	add.rn.f32 	%f270, %f287, %f268;
	sub.rn.f32 	%f288, %f267, %f28;
	mul.rn.f32 	%f289, %f288, %f29;
	add.rn.f32 	%f271, %f289, %f269;
	// begin inline asm
	{ cvt.rn.bf16x2.f32 %r258, %f271, %f270;}

	// end inline asm
	add.s64 	%rd104, %rd10, %rd101;
	st.global.u32 	[%rd104], %r258;
	add.s32 	%r268, %r265, %r29;
	mul.wide.u32 	%rd105, %r315, 4;
	add.s64 	%rd106, %rd6, %rd105;
	ld.global.u32 	%r269, [%rd106];
	mov.b32 	{%rs78, %rs79}, %r269;
	// begin inline asm
	{ cvt.f32.bf16 %f272, %rs78;}

	// end inline asm
	// begin inline asm
	{ cvt.f32.bf16 %f273, %rs79;}

	// end inline asm
	sub.rn.f32 	%f290, %f272, %f28;
	mul.rn.f32 	%f291, %f290, %f29;
	add.s64 	%rd107, %rd1, %rd105;
	ld.global.u32 	%r270, [%rd107];
	mov.b32 	{%rs80, %rs81}, %r270;
	// begin inline asm
	{ cvt.f32.bf16 %f274, %rs80;}

	// end inline asm
	// begin inline asm
	{ cvt.f32.bf16 %f275, %rs81;}

	// end inline asm
	add.rn.f32 	%f276, %f291, %f274;
	sub.rn.f32 	%f292, %f273, %f28;
	mul.rn.f32 	%f293, %f292, %f29;
	add.rn.f32 	%f277, %f293, %f275;
	// begin inline asm
	{ cvt.rn.bf16x2.f32 %r259, %f277, %f276;}

	// end inline asm
	add.s64 	%rd108, %rd10, %rd105;
	st.global.u32 	[%rd108], %r259;
	add.s32 	%r332, %r268, %r29;
	add.s32 	%r316, %r316, %r59;
	add.s32 	%r315, %r315, %r59;
	add.s32 	%r314, %r314, %r59;
	setp.lt.s32 	%p55, %r332, %r4;
	@%p55 bra 	$L__BB0_37;
	bra.uni 	$L__BB0_51;
$L__BB0_38:
	setp.ne.s64 	%p39, %rd30, 0;
	@%p39 bra 	$L__BB0_45;
	add.s32 	%r214, %r332, %r29;
	max.u32 	%r215, %r4, %r214;
	setp.lt.u32 	%p45, %r214, %r4;
	selp.u32 	%r216, 1, 0, %p45;
	add.s32 	%r217, %r214, %r216;
	sub.s32 	%r218, %r215, %r217;
	div.u32 	%r219, %r218, %r29;
	add.s32 	%r70, %r219, %r216;
	and.b32  	%r220, %r70, 3;
	setp.eq.s32 	%p46, %r220, 3;
	@%p46 bra 	$L__BB0_42;
	add.s32 	%r221, %r70, 1;
	and.b32  	%r222, %r221, 3;
	mul.wide.u32 	%rd136, %r332, 4;
	mul.wide.u32 	%rd20, %r29, 4;
	neg.s32 	%r318, %r222;
	mad.lo.s32 	%r332, %r29, %r222, %r332;
$L__BB0_41:
	.pragma "nounroll";
	add.s64 	%rd71, %rd6, %rd136;
	ld.global.u32 	%r224, [%rd71];
	mov.b32 	{%rs42, %rs43}, %r224;
	// begin inline asm
	{ cvt.f32.bf16 %f194, %rs42;}

	// end inline asm
	// begin inline asm
	{ cvt.f32.bf16 %f195, %rs43;}

	// end inline asm
	sub.rn.f32 	%f200, %f194, %f28;
	mul.rn.f32 	%f201, %f200, %f29;
	add.s64 	%rd72, %rd2, %rd136;
	ld.global.u32 	%r225, [%rd72];
	mov.b32 	{%rs44, %rs45}, %r225;
	// begin inline asm
	{ cvt.f32.bf16 %f196, %rs44;}

	// end inline asm
	// begin inline asm
	{ cvt.f32.bf16 %f197, %rs45;}

	// end inline asm
	mul.rn.f32 	%f198, %f201, %f196;
	sub.rn.f32 	%f202, %f195, %f28;
	mul.rn.f32 	%f203, %f202, %f29;
	mul.rn.f32 	%f199, %f203, %f197;
	// begin inline asm
	{ cvt.rn.bf16x2.f32 %r223, %f199, %f198;}

	// end inline asm
	add.s64 	%rd73, %rd10, %rd136;
	st.global.u32 	[%rd73], %r223;
	add.s64 	%rd136, %rd136, %rd20;
	add.s32 	%r318, %r318, 1;
	setp.ne.s32 	%p47, %r318, 0;
	@%p47 bra 	$L__BB0_41;
$L__BB0_42:
	setp.lt.u32 	%p48, %r70, 3;
	@%p48 bra 	$L__BB0_51;
	shl.b32 	%r226, %r29, 1;
	add.s32 	%r323, %r332, %r226;
	shl.b32 	%r78, %r29, 2;
	mad.lo.s32 	%r322, %r29, 3, %r332;
	add.s32 	%r321, %r29, %r332;
$L__BB0_44:
	mul.wide.u32 	%rd74, %r332, 4;
	add.s64 	%rd75, %rd6, %rd74;
	ld.global.u32 	%r231, [%rd75];
	mov.b32 	{%rs46, %rs47}, %r231;
	// begin inline asm
	{ cvt.f32.bf16 %f204, %rs46;}

	// end inline asm
	// begin inline asm
	{ cvt.f32.bf16 %f205, %rs47;}

	// end inline asm
	sub.rn.f32 	%f228, %f204, %f28;
	mul.rn.f32 	%f229, %f228, %f29;
	add.s64 	%rd76, %rd2, %rd74;
	ld.global.u32 	%r232, [%rd76];
	mov.b32 	{%rs48, %rs49}, %r232;
	// begin inline asm
	{ cvt.f32.bf16 %f206, %rs48;}

	// end inline asm
	// begin inline asm
	{ cvt.f32.bf16 %f207, %rs49;}

	// end inline asm
	mul.rn.f32 	%f208, %f229, %f206;
	sub.rn.f32 	%f230, %f205, %f28;
	mul.rn.f32 	%f231, %f230, %f29;
	mul.rn.f32 	%f209, %f231, %f207;
	// begin inline asm
	{ cvt.rn.bf16x2.f32 %r227, %f209, %f208;}

	// end inline asm
	add.s64 	%rd77, %rd10, %rd74;
	st.global.u32 	[%rd77], %r227;
	add.s32 	%r233, %r332, %r29;
	mul.wide.u32 	%rd78, %r321, 4;
	add.s64 	%rd79, %rd6, %rd78;
	ld.global.u32 	%r234, [%rd79];
	mov.b32 	{%rs50, %rs51}, %r234;
	// begin inline asm
	{ cvt.f32.bf16 %f210, %rs50;}

	// end inline asm
	// begin inline asm
	{ cvt.f32.bf16 %f211, %rs51;}

	// end inline asm
	sub.rn.f32 	%f232, %f210, %f28;
	mul.rn.f32 	%f233, %f232, %f29;
	add.s64 	%rd80, %rd2, %rd78;
	ld.global.u32 	%r235, [%rd80];
	mov.b32 	{%rs52, %rs53}, %r235;
	// begin inline asm
	{ cvt.f32.bf16 %f212, %rs52;}

	// end inline asm
	// begin inline asm
	{ cvt.f32.bf16 %f213, %rs53;}

	// end inline asm
	mul.rn.f32 	%f214, %f233, %f212;
	sub.rn.f32 	%f234, %f211, %f28;
	mul.rn.f32 	%f235, %f234, %f29;
	mul.rn.f32 	%f215, %f235, %f213;
	// begin inline asm
	{ cvt.rn.bf16x2.f32 %r228, %f215, %f214;}

	// end inline asm
	add.s64 	%rd81, %rd10, %rd78;
	st.global.u32 	[%rd81], %r228;
	add.s32 	%r236, %r233, %r29;
	mul.wide.u32 	%rd82, %r323, 4;
	add.s64 	%rd83, %rd6, %rd82;
	ld.global.u32 	%r237, [%rd83];
	mov.b32 	{%rs54, %rs55}, %r237;
	// begin inline asm
	{ cvt.f32.bf16 %f216, %rs54;}

	// end inline asm
	// begin inline asm
	{ cvt.f32.bf16 %f217, %rs55;}

	// end inline asm
	sub.rn.f32 	%f236, %f216, %f28;
	mul.rn.f32 	%f237, %f236, %f29;
	add.s64 	%rd84, %rd2, %rd82;
	ld.global.u32 	%r238, [%rd84];
	mov.b32 	{%rs56, %rs57}, %r238;
	// begin inline asm
	{ cvt.f32.bf16 %f218, %rs56;}

	// end inline asm
	// begin inline asm
	{ cvt.f32.bf16 %f219, %rs57;}

	// end inline asm
	mul.rn.f32 	%f220, %f237, %f218;
	sub.rn.f32 	%f238, %f217, %f28;
	mul.rn.f32 	%f239, %f238, %f29;
	mul.rn.f32 	%f221, %f239, %f219;
	// begin inline asm
	{ cvt.rn.bf16x2.f32 %r229, %f221, %f220;}

	// end inline asm
	add.s64 	%rd85, %rd10, %rd82;
	st.global.u32 	[%rd85], %r229;
	add.s32 	%r239, %r236, %r29;
	mul.wide.u32 	%rd86, %r322, 4;
	add.s64 	%rd87, %rd6, %rd86;
	ld.global.u32 	%r240, [%rd87];
	mov.b32 	{%rs58, %rs59}, %r240;
	// begin inline asm
	{ cvt.f32.bf16 %f222, %rs58;}

	// end inline asm
	// begin inline asm
	{ cvt.f32.bf16 %f223, %rs59;}

	// end inline asm
	sub.rn.f32 	%f240, %f222, %f28;
	mul.rn.f32 	%f241, %f240, %f29;
	add.s64 	%rd88, %rd2, %rd86;
	ld.global.u32 	%r241, [%rd88];
	mov.b32 	{%rs60, %rs61}, %r241;
	// begin inline asm
	{ cvt.f32.bf16 %f224, %rs60;}

	// end inline asm
	// begin inline asm
	{ cvt.f32.bf16 %f225, %rs61;}

	// end inline asm
	mul.rn.f32 	%f226, %f241, %f224;
	sub.rn.f32 	%f242, %f223, %f28;
	mul.rn.f32 	%f243, %f242, %f29;
	mul.rn.f32 	%f227, %f243, %f225;
	// begin inline asm
	{ cvt.rn.bf16x2.f32 %r230, %f227, %f226;}

	// end inline asm
	add.s64 	%rd89, %rd10, %rd86;
	st.global.u32 	[%rd89], %r230;
	add.s32 	%r332, %r239, %r29;
	add.s32 	%r323, %r323, %r78;
	add.s32 	%r322, %r322, %r78;
	add.s32 	%r321, %r321, %r78;
	setp.lt.s32 	%p49, %r332, %r4;
	@%p49 bra 	$L__BB0_44;
	bra.uni 	$L__BB0_51;
$L__BB0_45:
	add.s32 	%r180, %r332, %r29;
	max.u32 	%r181, %r4, %r180;
	setp.lt.u32 	%p40, %r180, %r4;
	selp.u32 	%r182, 1, 0, %p40;
	add.s32 	%r183, %r180, %r182;
	sub.s32 	%r184, %r181, %r183;
	div.u32 	%r185, %r184, %r29;
	add.s32 	%r89, %r185, %r182;
	and.b32  	%r186, %r89, 3;
	setp.eq.s32 	%p41, %r186, 3;
	@%p41 bra 	$L__BB0_48;
	add.s32 	%r187, %r89, 1;
	and.b32  	%r188, %r187, 3;
	mul.wide.u32 	%rd137, %r332, 4;
	mul.wide.u32 	%rd24, %r29, 4;
	neg.s32 	%r325, %r188;
	mad.lo.s32 	%r332, %r29, %r188, %r332;
$L__BB0_47:
	.pragma "nounroll";
	add.s64 	%rd47, %rd6, %rd137;
	ld.global.u32 	%r190, [%rd47];
	mov.b32 	{%rs12, %rs13}, %r190;
	// begin inline asm
	{ cvt.f32.bf16 %f124, %rs12;}

	// end inline asm
	// begin inline asm
	{ cvt.f32.bf16 %f125, %rs13;}

	// end inline asm
	sub.rn.f32 	%f132, %f124, %f28;
	mul.rn.f32 	%f133, %f132, %f29;
	add.s64 	%rd48, %rd2, %rd137;
	ld.global.u32 	%r191, [%rd48];
	mov.b32 	{%rs14, %rs15}, %r191;
	// begin inline asm
	{ cvt.f32.bf16 %f126, %rs14;}

	// end inline asm
	// begin inline asm
	{ cvt.f32.bf16 %f127, %rs15;}

	// end inline asm
	mul.rn.f32 	%f134, %f133, %f126;
	add.s64 	%rd49, %rd1, %rd137;
	ld.global.u32 	%r192, [%rd49];
	mov.b32 	{%rs16, %rs17}, %r192;
	// begin inline asm
	{ cvt.f32.bf16 %f128, %rs16;}

	// end inline asm
	// begin inline asm
	{ cvt.f32.bf16 %f129, %rs17;}

	// end inline asm
	add.rn.f32 	%f130, %f134, %f128;
	sub.rn.f32 	%f135, %f125, %f28;
	mul.rn.f32 	%f136, %f135, %f29;
	mul.rn.f32 	%f137, %f136, %f127;
	add.rn.f32 	%f131, %f137, %f129;
	// begin inline asm
	{ cvt.rn.bf16x2.f32 %r189, %f131, %f130;}

	// end inline asm
	add.s64 	%rd50, %rd10, %rd137;
	st.global.u32 	[%rd50], %r189;
	add.s64 	%rd137, %rd137, %rd24;
	add.s32 	%r325, %r325, 1;
	setp.ne.s32 	%p42, %r325, 0;
	@%p42 bra 	$L__BB0_47;
$L__BB0_48:
	setp.lt.u32 	%p43, %r89, 3;
	@%p43 bra 	$L__BB0_51;
	shl.b32 	%r193, %r29, 1;
	add.s32 	%r330, %r332, %r193;
	shl.b32 	%r97, %r29, 2;
	mad.lo.s32 	%r329, %r29, 3, %r332;
	add.s32 	%r328, %r29, %r332;
$L__BB0_50:
	mul.wide.u32 	%rd51, %r332, 4;
	add.s64 	%rd52, %rd6, %rd51;
	ld.global.u32 	%r198, [%rd52];
	mov.b32 	{%rs18, %rs19}, %r198;
	// begin inline asm
	{ cvt.f32.bf16 %f138, %rs18;}

	// end inline asm
	// begin inline asm
	{ cvt.f32.bf16 %f139, %rs19;}

	// end inline asm
	sub.rn.f32 	%f170, %f138, %f28;
	mul.rn.f32 	%f171, %f170, %f29;
	add.s64 	%rd53, %rd2, %rd51;
	ld.global.u32 	%r199, [%rd53];
	mov.b32 	{%rs20, %rs21}, %r199;
	// begin inline asm
	{ cvt.f32.bf16 %f140, %rs20;}

	// end inline asm
	// begin inline asm
	{ cvt.f32.bf16 %f141, %rs21;}

	// end inline asm
	mul.rn.f32 	%f172, %f171, %f140;
	add.s64 	%rd54, %rd1, %rd51;
	ld.global.u32 	%r200, [%rd54];
	mov.b32 	{%rs22, %rs23}, %r200;
	// begin inline asm
	{ cvt.f32.bf16 %f142, %rs22;}

	// end inline asm
	// begin inline asm
	{ cvt.f32.bf16 %f143, %rs23;}

	// end inline asm
	add.rn.f32 	%f144, %f172, %f142;
	sub.rn.f32 	%f173, %f139, %f28;
	mul.rn.f32 	%f174, %f173, %f29;
	mul.rn.f32 	%f175, %f174, %f141;
	add.rn.f32 	%f145, %f175, %f143;
	// begin inline asm
	{ cvt.rn.bf16x2.f32 %r194, %f145, %f144;}

	// end inline asm
	add.s64 	%rd55, %rd10, %rd51;
	st.global.u32 	[%rd55], %r194;
	add.s32 	%r201, %r332, %r29;
	mul.wide.u32 	%rd56, %r328, 4;
	add.s64 	%rd57, %rd6, %rd56;
	ld.global.u32 	%r202, [%rd57];
	mov.b32 	{%rs24, %rs25}, %r202;
	// begin inline asm
	{ cvt.f32.bf16 %f146, %rs24;}

	// end inline asm
	// begin inline asm
	{ cvt.f32.bf16 %f147, %rs25;}

	// end inline asm
	sub.rn.f32 	%f176, %f146, %f28;
	mul.rn.f32 	%f177, %f176, %f29;
	add.s64 	%rd58, %rd2, %rd56;
	ld.global.u32 	%r203, [%rd58];
	mov.b32 	{%rs26, %rs27}, %r203;
	// begin inline asm
	{ cvt.f32.bf16 %f148, %rs26;}

	// end inline asm
	// begin inline asm
	{ cvt.f32.bf16 %f149, %rs27;}

	// end inline asm
	mul.rn.f32 	%f178, %f177, %f148;
	add.s64 	%rd59, %rd1, %rd56;
	ld.global.u32 	%r204, [%rd59];
	mov.b32 	{%rs28, %rs29}, %r204;
	// begin inline asm
	{ cvt.f32.bf16 %f150, %rs28;}

	// end inline asm
	// begin inline asm
	{ cvt.f32.bf16 %f151, %rs29;}

	// end inline asm
	add.rn.f32 	%f152, %f178, %f150;
	sub.rn.f32 	%f179, %f147, %f28;
	mul.rn.f32 	%f180, %f179, %f29;
	mul.rn.f32 	%f181, %f180, %f149;
	add.rn.f32 	%f153, %f181, %f151;
	// begin inline asm
	{ cvt.rn.bf16x2.f32 %r195, %f153, %f152;}

	// end inline asm
	add.s64 	%rd60, %rd10, %rd56;
	st.global.u32 	[%rd60], %r195;
	add.s32 	%r205, %r201, %r29;
	mul.wide.u32 	%rd61, %r330, 4;
	add.s64 	%rd62, %rd6, %rd61;
	ld.global.u32 	%r206, [%rd62];
	mov.b32 	{%rs30, %rs31}, %r206;
	// begin inline asm
	{ cvt.f32.bf16 %f154, %rs30;}

	// end inline asm
	// begin inline asm
	{ cvt.f32.bf16 %f155, %rs31;}

	// end inline asm
	sub.rn.f32 	%f182, %f154, %f28;
	mul.rn.f32 	%f183, %f182, %f29;
	add.s64 	%rd63, %rd2, %rd61;
	ld.global.u32 	%r207, [%rd63];
	mov.b32 	{%rs32, %rs33}, %r207;
	// begin inline asm
	{ cvt.f32.bf16 %f156, %rs32;}

	// end inline asm
	// begin inline asm
	{ cvt.f32.bf16 %f157, %rs33;}

	// end inline asm
	mul.rn.f32 	%f184, %f183, %f156;
	add.s64 	%rd64, %rd1, %rd61;
	ld.global.u32 	%r208, [%rd64];
	mov.b32 	{%rs34, %rs35}, %r208;
	// begin inline asm
	{ cvt.f32.bf16 %f158, %rs34;}

	// end inline asm
	// begin inline asm
	{ cvt.f32.bf16 %f159, %rs35;}

	// end inline asm
	add.rn.f32 	%f160, %f184, %f158;
	sub.rn.f32 	%f185, %f155, %f28;
	mul.rn.f32 	%f186, %f185, %f29;
	mul.rn.f32 	%f187, %f186, %f157;
	add.rn.f32 	%f161, %f187, %f159;
	// begin inline asm
	{ cvt.rn.bf16x2.f32 %r196, %f161, %f160;}

	// end inline asm
	add.s64 	%rd65, %rd10, %rd61;
	st.global.u32 	[%rd65], %r196;
	add.s32 	%r209, %r205, %r29;
	mul.wide.u32 	%rd66, %r329, 4;
	add.s64 	%rd67, %rd6, %rd66;
	ld.global.u32 	%r210, [%rd67];
	mov.b32 	{%rs36, %rs37}, %r210;
	// begin inline asm
	{ cvt.f32.bf16 %f162, %rs36;}

	// end inline asm
	// begin inline asm
	{ cvt.f32.bf16 %f163, %rs37;}

	// end inline asm
	sub.rn.f32 	%f188, %f162, %f28;
	mul.rn.f32 	%f189, %f188, %f29;
	add.s64 	%rd68, %rd2, %rd66;
	ld.global.u32 	%r211, [%rd68];
	mov.b32 	{%rs38, %rs39}, %r211;
	// begin inline asm
	{ cvt.f32.bf16 %f164, %rs38;}

	// end inline asm
	// begin inline asm
	{ cvt.f32.bf16 %f165, %rs39;}

	// end inline asm
	mul.rn.f32 	%f190, %f189, %f164;
	add.s64 	%rd69, %rd1, %rd66;
	ld.global.u32 	%r212, [%rd69];
	mov.b32 	{%rs40, %rs41}, %r212;
	// begin inline asm
	{ cvt.f32.bf16 %f166, %rs40;}

	// end inline asm
	// begin inline asm
	{ cvt.f32.bf16 %f167, %rs41;}

	// end inline asm
	add.rn.f32 	%f168, %f190, %f166;
	sub.rn.f32 	%f191, %f163, %f28;
	mul.rn.f32 	%f192, %f191, %f29;
	mul.rn.f32 	%f193, %f192, %f165;
	add.rn.f32 	%f169, %f193, %f167;
	// begin inline asm
	{ cvt.rn.bf16x2.f32 %r197, %f169, %f168;}

	// end inline asm
	add.s64 	%rd70, %rd10, %rd66;
	st.global.u32 	[%rd70], %r197;
	add.s32 	%r332, %r209, %r29;
	add.s32 	%r330, %r330, %r97;
	add.s32 	%r329, %r329, %r97;
	add.s32 	%r328, %r328, %r97;
	setp.lt.s32 	%p44, %r332, %r4;
	@%p44 bra 	$L__BB0_50;
$L__BB0_51:
	shl.b32 	%r109, %r332, 1;
	setp.ge.s32 	%p61, %r109, %r110;
	@%p61 bra 	$L__BB0_57;
	mul.wide.u32 	%rd125, %r109, 2;
	add.s64 	%rd126, %rd6, %rd125;
	ld.global.u16 	%rs92, [%rd126];
	// begin inline asm
	{ cvt.f32.bf16 %f324, %rs92;}

	// end inline asm
	sub.rn.f32 	%f325, %f324, %f28;
	mul.rn.f32 	%f345, %f325, %f29;
	setp.eq.s64 	%p62, %rd29, 0;
	@%p62 bra 	$L__BB0_54;
	add.s64 	%rd128, %rd2, %rd125;
	ld.global.u16 	%rs93, [%rd128];
	// begin inline asm
	{ cvt.f32.bf16 %f326, %rs93;}

	// end inline asm
	mul.rn.f32 	%f345, %f345, %f326;
$L__BB0_54:
	setp.eq.s64 	%p63, %rd30, 0;
	@%p63 bra 	$L__BB0_56;
	add.s64 	%rd130, %rd1, %rd125;
	ld.global.u16 	%rs94, [%rd130];
	// begin inline asm
	{ cvt.f32.bf16 %f327, %rs94;}

	// end inline asm
	add.rn.f32 	%f345, %f345, %f327;
$L__BB0_56:
	// begin inline asm
	{  cvt.rn.bf16.f32 %rs95, %f345;}

	// end inline asm
	add.s64 	%rd132, %rd10, %rd125;
	st.global.u16 	[%rd132], %rs95;
$L__BB0_57:
	ret;

}


// ===== COMPILED SASS (sm_100) =====

	.target	sm_100

	.elftype	@"ET_EXEC"


//--------------------- .note.nv.tkinfo           --------------------------
	.section	.note.nv.tkinfo,"",@"SHT_NOTE"
	.sectionflags	@"SHF_NOTE_NV_TKINFO"
	.tkinfo
        /*0018*/ 	.word	0x00000002
        /*0030*/ 	.string	""
        /*0030*/ 	.string	"ptxas"
        /*0030*/ 	.string	"Cuda compilation tools, release 13.0, V13.0.88"
        /*0030*/ 	.string	"Build cuda_13.0.r13.0/compiler.36424714_0"
        /*0030*/ 	.string	"-arch sm_100 -m 64 "



//--------------------- .note.nv.cuinfo           --------------------------
	.section	.note.nv.cuinfo,"",@"SHT_NOTE"
	.sectionflags	@"SHF_NOTE_NV_CUINFO"
        /*0018*/ 	.short	0x0002
        /*001a*/ 	.short	0x0064
        /*001c*/ 	.short	0x0082
	.zero		2


//--------------------- .nv.info                  --------------------------
	.section	.nv.info,"",@"SHT_CUDA_INFO"
	.align	4


	//----- nvinfo : EIATTR_REGCOUNT
	.align		4
        /*0000*/ 	.byte	0x04, 0x2f
        /*0002*/ 	.short	(.L_1 - .L_0)
	.align		4
.L_0:
        /*0004*/ 	.word	index@(_Z21layernorm_bf16_kernelP13__nv_bfloat16PKS_S2_S2_iif)
        /*0008*/ 	.word	0x00000020


	//----- nvinfo : EIATTR_FRAME_SIZE
	.align		4
.L_1:
        /*000c*/ 	.byte	0x04, 0x11
        /*000e*/ 	.short	(.L_3 - .L_2)
	.align		4
.L_2:
        /*0010*/ 	.word	index@(_Z21layernorm_bf16_kernelP13__nv_bfloat16PKS_S2_S2_iif)
        /*0014*/ 	.word	0x00000000


	//----- nvinfo : EIATTR_MIN_STACK_SIZE
	.align		4
.L_3:
        /*0018*/ 	.byte	0x04, 0x12
        /*001a*/ 	.short	(.L_5 - .L_4)
	.align		4
.L_4:
        /*001c*/ 	.word	index@(_Z21layernorm_bf16_kernelP13__nv_bfloat16PKS_S2_S2_iif)
        /*0020*/ 	.word	0x00000000
.L_5:


//--------------------- .nv.compat                --------------------------
	.section	.nv.compat,"",@"SHT_CUDA_COMPAT_INFO"
	.align	4
        /*0000*/ 	.byte	0x02, 0x09, 0x00, 0x00, 0x02, 0x02, 0x01, 0x00, 0x02, 0x05, 0x05, 0x00, 0x03, 0x07, 0x01, 0x01
        /*0010*/ 	.byte	0x02, 0x03, 0x00, 0x00, 0x02, 0x06, 0x01, 0x00, 0x04, 0x0b, 0x08, 0x00, 0x01, 0x00, 0x00, 0x00
        /*0020*/ 	.byte	0x00, 0x00, 0x00, 0x00


//--------------------- .nv.info._Z21layernorm_bf16_kernelP13__nv_bfloat16PKS_S2_S2_iif --------------------------
	.section	.nv.info._Z21layernorm_bf16_kernelP13__nv_bfloat16PKS_S2_S2_iif,"",@"SHT_CUDA_INFO"
	.sectionflags	@""
	.align	4


	//----- nvinfo : EIATTR_CUDA_API_VERSION
	.align		4
        /*0000*/ 	.byte	0x04, 0x37
        /*0002*/ 	.short	(.L_7 - .L_6)
.L_6:
        /*0004*/ 	.word	0x00000082


	//----- nvinfo : EIATTR_KPARAM_INFO
	.align		4
.L_7:
        /*0008*/ 	.byte	0x04, 0x17
        /*000a*/ 	.short	(.L_9 - .L_8)
.L_8:
        /*000c*/ 	.word	0x00000000
        /*0010*/ 	.short	0x0006
        /*0012*/ 	.short	0x0028
        /*0014*/ 	.byte	0x00, 0xf0, 0x11, 0x00


	//----- nvinfo : EIATTR_KPARAM_INFO
	.align		4
.L_9:
        /*0018*/ 	.byte	0x04, 0x17
        /*001a*/ 	.short	(.L_11 - .L_10)
.L_10:
        /*001c*/ 	.word	0x00000000
        /*0020*/ 	.short	0x0005
        /*0022*/ 	.short	0x0024
        /*0024*/ 	.byte	0x00, 0xf0, 0x11, 0x00


	//----- nvinfo : EIATTR_KPARAM_INFO
	.align		4
.L_11:
        /*0028*/ 	.byte	0x04, 0x17
        /*002a*/ 	.short	(.L_13 - .L_12)
.L_12:
        /*002c*/ 	.word	0x00000000
        /*0030*/ 	.short	0x0004
        /*0032*/ 	.short	0x0020
        /*0034*/ 	.byte	0x00, 0xf0, 0x11, 0x00


	//----- nvinfo : EIATTR_KPARAM_INFO
	.align		4
.L_13:
        /*0038*/ 	.byte	0x04, 0x17
        /*003a*/ 	.short	(.L_15 - .L_14)
.L_14:
        /*003c*/ 	.word	0x00000000
        /*0040*/ 	.short	0x0003
        /*0042*/ 	.short	0x0018
        /*0044*/ 	.byte	0x00, 0xf5, 0x21, 0x00


	//----- nvinfo : EIATTR_KPARAM_INFO
	.align		4
.L_15:
        /*0048*/ 	.byte	0x04, 0x17
        /*004a*/ 	.short	(.L_17 - .L_16)
.L_16:
        /*004c*/ 	.word	0x00000000
        /*0050*/ 	.short	0x0002
        /*0052*/ 	.short	0x0010
        /*0054*/ 	.byte	0x00, 0xf5, 0x21, 0x00


	//----- nvinfo : EIATTR_KPARAM_INFO
	.align		4
.L_17:
        /*0058*/ 	.byte	0x04, 0x17
        /*005a*/ 	.short	(.L_19 - .L_18)
.L_18:
        /*005c*/ 	.word	0x00000000
        /*0060*/ 	.short	0x0001
        /*0062*/ 	.short	0x0008
        /*0064*/ 	.byte	0x00, 0xf5, 0x21, 0x00


	//----- nvinfo : EIATTR_KPARAM_INFO
	.align		4
.L_19:
        /*0068*/ 	.byte	0x04, 0x17
        /*006a*/ 	.short	(.L_21 - .L_20)
.L_20:
        /*006c*/ 	.word	0x00000000
        /*0070*/ 	.short	0x0000
        /*0072*/ 	.short	0x0000
        /*0074*/ 	.byte	0x00, 0xf5, 0x21, 0x00


	//----- nvinfo : EIATTR_SPARSE_MMA_MASK
	.align		4
.L_21:
        /*0078*/ 	.byte	0x03, 0x50
        /*007a*/ 	.short	0x0000


	//----- nvinfo : EIATTR_MAXREG_COUNT
	.align		4
        /*007c*/ 	.byte	0x03, 0x1b
        /*007e*/ 	.short	0x00ff


	//----- nvinfo : EIATTR_NUM_BARRIERS
	.align		4
        /*0080*/ 	.byte	0x02, 0x4c
        /*0082*/ 	.byte	0x01
	.zero		1


	//----- nvinfo : EIATTR_MERCURY_ISA_VERSION
	.align		4
        /*0084*/ 	.byte	0x03, 0x5f
        /*0086*/ 	.short	0x0101


	//----- nvinfo : EIATTR_COOP_GROUP_MASK_REGIDS
	.align		4
        /*0088*/ 	.byte	0x04, 0x29
        /*008a*/ 	.short	(.L_23 - .L_22)


	//   ....[0]....
.L_22:
        /*008c*/ 	.word	0xffffffff


	//   ....[1]....
        /*0090*/ 	.word	0xffffffff


	//   ....[2]....
        /*0094*/ 	.word	0xffffffff


	//   ....[3]....
        /*0098*/ 	.word	0xffffffff


	//   ....[4]....
        /*009c*/ 	.word	0xffffffff


	//   ....[5]....
        /*00a0*/ 	.word	0xffffffff


	//   ....[6]....
        /*00a4*/ 	.word	0xffffffff


	//   ....[7]....
        /*00a8*/ 	.word	0xffffffff


	//   ....[8]....
        /*00ac*/ 	.word	0xffffffff


	//   ....[9]....
        /*00b0*/ 	.word	0xffffffff


	//   ....[10]....
        /*00b4*/ 	.word	0xffffffff


	//   ....[11]....
        /*00b8*/ 	.word	0xffffffff


	//   ....[12]....
        /*00bc*/ 	.word	0xffffffff


	//   ....[13]....
        /*00c0*/ 	.word	0xffffffff


	//   ....[14]....
        /*00c4*/ 	.word	0xffffffff


	//   ....[15]....
        /*00c8*/ 	.word	0xffffffff


	//   ....[16]....
        /*00cc*/ 	.word	0xffffffff


	//   ....[17]....
        /*00d0*/ 	.word	0xffffffff


	//   ....[18]....
        /*00d4*/ 	.word	0xffffffff


	//   ....[19]....
        /*00d8*/ 	.word	0xffffffff


	//   ....[20]....
        /*00dc*/ 	.word	0x0500000f


	//   ....[21]....
        /*00e0*/ 	.word	0x0500000f


	//   ....[22]....
        /*00e4*/ 	.word	0x0500000f


	//   ....[23]....
        /*00e8*/ 	.word	0x0500000f


	//   ....[24]....
        /*00ec*/ 	.word	0x0500000f


	//   ....[25]....
        /*00f0*/ 	.word	0x0500000f


	//   ....[26]....
        /*00f4*/ 	.word	0x0500000f


	//   ....[27]....
        /*00f8*/ 	.word	0x0500000f


	//   ....[28]....
        /*00fc*/ 	.word	0x0500000f


	//   ....[29]....
        /*0100*/ 	.word	0x0500000f


	//   ....[30]....
        /*0104*/ 	.word	0x0500000f


	//   ....[31]....
        /*0108*/ 	.word	0x0500000f


	//   ....[32]....
        /*010c*/ 	.word	0x0500000f


	//   ....[33]....
        /*0110*/ 	.word	0x0500000f


	//   ....[34]....
        /*0114*/ 	.word	0x0500000f


	//----- nvinfo : EIATTR_COOP_GROUP_INSTR_OFFSETS
	.align		4
.L_23:
        /*0118*/ 	.byte	0x04, 0x28
        /*011a*/ 	.short	(.L_25 - .L_24)


	//   ....[0]....
.L_24:
        /*011c*/ 	.word	0x00000950


	//   ....[1]....
        /*0120*/ 	.word	0x00000970


	//   ....[2]....
        /*0124*/ 	.word	0x000009a0


	//   ....[3]....
        /*0128*/ 	.word	0x000009f0


	//   ....[4]....
        /*012c*/ 	.word	0x00000a50


	//   ....[5]....
        /*0130*/ 	.word	0x00000af0


	//   ....[6]....
        /*0134*/ 	.word	0x00000b10


	//   ....[7]....
        /*0138*/ 	.word	0x00000b30


	//   ....[8]....
        /*013c*/ 	.word	0x00000b50


	//   ....[9]....
        /*0140*/ 	.word	0x00000b70


	//   ....[10]....
        /*0144*/ 	.word	0x00000bc0


	//   ....[11]....
        /*0148*/ 	.word	0x00000be0


	//   ....[12]....
        /*014c*/ 	.word	0x00000c00


	//   ....[13]....
        /*0150*/ 	.word	0x00000c20


	//   ....[14]....
        /*0154*/ 	.word	0x00000c40


	//   ....[15]....
        /*0158*/ 	.word	0x00000ce0


	//   ....[16]....
        /*015c*/ 	.word	0x00000d00


	//   ....[17]....
        /*0160*/ 	.word	0x00000d20


	//   ....[18]....
        /*0164*/ 	.word	0x00000d40


	//   ....[19]....
        /*0168*/ 	.word	0x00000d60


	//   ....[20]....
        /*016c*/ 	.word	0x00003830


	//   ....[21]....
        /*0170*/ 	.word	0x000038a0


	//   ....[22]....
        /*0174*/ 	.word	0x00003910


	//   ....[23]....
        /*0178*/ 	.word	0x00003980


	//   ....[24]....
        /*017c*/ 	.word	0x000039f0


	//   ....[25]....
        /*0180*/ 	.word	0x00003a90


	//   ....[26]....
        /*0184*/ 	.word	0x00003b30


	//   ....[27]....
        /*0188*/ 	.word	0x00003ba0


	//   ....[28]....
        /*018c*/ 	.word	0x00003c10


	//   ....[29]....
        /*0190*/ 	.word	0x00003c80


	//   ....[30]....
        /*0194*/ 	.word	0x00003d00


	//   ....[31]....
        /*0198*/ 	.word	0x00003d70


	//   ....[32]....
        /*019c*/ 	.word	0x00003de0


	//   ....[33]....
        /*01a0*/ 	.word	0x00003e50


	//   ....[34]....
        /*01a4*/ 	.word	0x00003ec0


	//----- nvinfo : EIATTR_VRC_CTA_INIT_COUNT
	.align		4
.L_25:
        /*01a8*/ 	.byte	0x02, 0x4a
	.zero		1
	.zero		1


	//----- nvinfo : EIATTR_EXIT_INSTR_OFFSETS
	.align		4
        /*01ac*/ 	.byte	0x04, 0x1c
        /*01ae*/ 	.short	(.L_27 - .L_26)


	//   ....[0]....
.L_26:
        /*01b0*/ 	.word	0x00000040


	//   ....[1]....
        /*01b4*/ 	.word	0x00003640


	//   ....[2]....
        /*01b8*/ 	.word	0x000037d0


	//----- nvinfo : EIATTR_CRS_STACK_SIZE
	.align		4
.L_27:
        /*01bc*/ 	.byte	0x04, 0x1e
        /*01be*/ 	.short	(.L_29 - .L_28)
.L_28:
        /*01c0*/ 	.word	0x00000000


	//----- nvinfo : EIATTR_CBANK_PARAM_SIZE
	.align		4
.L_29:
        /*01c4*/ 	.byte	0x03, 0x19
        /*01c6*/ 	.short	0x002c


	//----- nvinfo : EIATTR_PARAM_CBANK
	.align		4
        /*01c8*/ 	.byte	0x04, 0x0a
        /*01ca*/ 	.short	(.L_31 - .L_30)
	.align		4
.L_30:
        /*01cc*/ 	.word	index@(.nv.constant0._Z21layernorm_bf16_kernelP13__nv_bfloat16PKS_S2_S2_iif)
        /*01d0*/ 	.short	0x0380
        /*01d2*/ 	.short	0x002c


	//----- nvinfo : EIATTR_SW_WAR
	.align		4
.L_31:
        /*01d4*/ 	.byte	0x04, 0x36
        /*01d6*/ 	.short	(.L_33 - .L_32)
.L_32:
        /*01d8*/ 	.word	0x00000008
.L_33:


//--------------------- .nv.callgraph             --------------------------
	.section	.nv.callgraph,"",@"SHT_CUDA_CALLGRAPH"
	.align	4
	.sectionentsize	8
	.align		4
        /*0000*/ 	.word	0x00000000
	.align		4
        /*0004*/ 	.word	0xffffffff
	.align		4
        /*0008*/ 	.word	0x00000000
	.align		4
        /*000c*/ 	.word	0xfffffffe
	.align		4
        /*0010*/ 	.word	0x00000000
	.align		4
        /*0014*/ 	.word	0xfffffffd
	.align		4
        /*0018*/ 	.word	0x00000000
	.align		4
        /*001c*/ 	.word	0xfffffffc


//--------------------- .text._Z21layernorm_bf16_kernelP13__nv_bfloat16PKS_S2_S2_iif --------------------------
	.section	.text._Z21layernorm_bf16_kernelP13__nv_bfloat16PKS_S2_S2_iif,"ax",@progbits
	.align	128
        .global         _Z21layernorm_bf16_kernelP13__nv_bfloat16PKS_S2_S2_iif
        .type           _Z21layernorm_bf16_kernelP13__nv_bfloat16PKS_S2_S2_iif,@function
        .size           _Z21layernorm_bf16_kernelP13__nv_bfloat16PKS_S2_S2_iif,(.L_x_59 - _Z21layernorm_bf16_kernelP13__nv_bfloat16PKS_S2_S2_iif)
        .other          _Z21layernorm_bf16_kernelP13__nv_bfloat16PKS_S2_S2_iif,@"STO_CUDA_ENTRY STV_DEFAULT"
_Z21layernorm_bf16_kernelP13__nv_bfloat16PKS_S2_S2_iif:
.text._Z21layernorm_bf16_kernelP13__nv_bfloat16PKS_S2_S2_iif:
[----:B------:R-:W-:Y:S08]  /*0000*/  LDC R1, c[0x0][0x37c] ;  /* 0x0000df00ff017b82 */ /* 0x000ff00000000800 */
[----:B------:R-:W0:Y:S08]  /*0010*/  S2UR UR4, SR_CTAID.X ;  /* 0x00000000000479c3 */ /* 0x000e300000002500 */
[----:B------:R-:W0:Y:S02]  /*0020*/  LDC R0, c[0x0][0x3a0] ;  /* 0x0000e800ff007b82 */ /* 0x000e240000000800 */
[----:B0-----:R-:W-:-:S13]  /*0030*/  ISETP.LE.AND P0, PT, R0, UR4, PT ;  /* 0x0000000400007c0c */ /* 0x001fda000bf03270 */
[----:B------:R-:W-:Y:S05]  /*0040*/  @P0 EXIT ;  /* 0x000000000000094d */ /* 0x000fea0003800000 */
[----:B------:R-:W0:Y:S01]  /*0050*/  LDC R6, c[0x0][0x3a4] ;  /* 0x0000e900ff067b82 */ /* 0x000e220000000800 */
[----:B------:R-:W1:Y:S01]  /*0060*/  S2R R7, SR_TID.X ;  /* 0x0000000000077919 */ /* 0x000e620000002100 */
[----:B------:R-:W2:Y:S01]  /*0070*/  LDCU.64 UR10, c[0x0][0x388] ;  /* 0x00007100ff0a77ac */ /* 0x000ea20008000a00 */
[----:B------:R-:W-:Y:S01]  /*0080*/  BSSY.RECONVERGENT B0, `(.L_x_0) ;  /* 0x0000080000007945 */ /* 0x000fe20003800200 */
[----:B------:R-:W-:Y:S01]  /*0090*/  HFMA2 R21, -RZ, RZ, 0, 0 ;  /* 0x00000000ff157431 */ /* 0x000fe200000001ff */
[----:B------:R-:W-:Y:S01]  /*00a0*/  MOV R8, RZ ;  /* 0x000000ff00087202 */ /* 0x000fe20000000f00 */
[----:B------:R-:W3:Y:S01]  /*00b0*/  LDCU.64 UR8, c[0x0][0x358] ;  /* 0x00006b00ff0877ac */ /* 0x000ee20008000a00 */
[C---:B0-----:R-:W-:Y:S01]  /*00c0*/  LEA.HI R0, R6.reuse, R6, RZ, 0x1 ;  /* 0x0000000606007211 */ /* 0x041fe200078f08ff */
[----:B------:R-:W-:-:S03]  /*00d0*/  IMAD R9, R6, UR4, RZ ;  /* 0x0000000406097c24 */ /* 0x000fc6000f8e02ff */
[----:B------:R-:W-:Y:S01]  /*00e0*/  SHF.R.S32.HI R0, RZ, 0x1, R0 ;  /* 0x00000001ff007819 */ /* 0x000fe20000011400 */
[----:B------:R-:W-:Y:S01]  /*00f0*/  IMAD.WIDE R4, R9, 0x2, RZ ;  /* 0x0000000209047825 */ /* 0x000fe200078e02ff */
[----:B------:R-:W-:Y:S02]  /*0100*/  SHF.R.S32.HI R10, RZ, 0x1f, R9 ;  /* 0x0000001fff0a7819 */ /* 0x000fe40000011409 */
[----:B-1----:R-:W-:Y:S01]  /*0110*/  ISETP.GE.AND P0, PT, R7, R0, PT ;  /* 0x000000000700720c */ /* 0x002fe20003f06270 */
[----:B------:R-:W-:Y:S01]  /*0120*/  IMAD.MOV.U32 R11, RZ, RZ, R7 ;  /* 0x000000ffff0b7224 */ /* 0x000fe200078e0007 */
[----:B--2---:R-:W-:-:S04]  /*0130*/  IADD3 R2, P1, PT, R4, UR10, RZ ;  /* 0x0000000a04027c10 */ /* 0x004fc8000ff3e0ff */
[----:B------:R-:W-:-:S07]  /*0140*/  IADD3.X R3, PT, PT, R5, UR11, RZ, P1, !PT ;  /* 0x0000000b05037c10 */ /* 0x000fce0008ffe4ff */
[----:B---3--:R-:W-:Y:S05]  /*0150*/  @P0 BRA `(.L_x_1) ;  /* 0x0000000400c80947 */ /* 0x008fea0003800000 */
[----:B------:R-:W0:Y:S01]  /*0160*/  LDC R20, c[0x0][0x360] ;  /* 0x0000d800ff147b82 */ /* 0x000e220000000800 */
[----:B------:R-:W-:Y:S01]  /*0170*/  BSSY.RECONVERGENT B1, `(.L_x_2) ;  /* 0x0000039000017945 */ /* 0x000fe20003800200 */
[----:B------:R-:W-:Y:S01]  /*0180*/  IMAD.MOV.U32 R21, RZ, RZ, RZ ;  /* 0x000000ffff157224 */ /* 0x000fe200078e00ff */
[----:B0-----:R-:W0:Y:S01]  /*0190*/  I2F.U32.RP R15, R20 ;  /* 0x00000014000f7306 */ /* 0x001e220000209000 */
[----:B------:R-:W-:Y:S01]  /*01a0*/  IMAD.IADD R11, R7, 0x1, R20 ;  /* 0x00000001070b7824 */ /* 0x000fe200078e0214 */
[----:B------:R-:W-:-:S04]  /*01b0*/  ISETP.NE.U32.AND P2, PT, R20, RZ, PT ;  /* 0x000000ff1400720c */ /* 0x000fc80003f45070 */
[----:B------:R-:W-:Y:S02]  /*01c0*/  ISETP.GE.U32.AND P0, PT, R11, R0, PT ;  /* 0x000000000b00720c */ /* 0x000fe40003f06070 */
[----:B------:R-:W-:Y:S02]  /*01d0*/  VIMNMX.U32 R8, PT, PT, R0, R11, !PT ;  /* 0x0000000b00087248 */ /* 0x000fe40007fe0000 */
[----:B------:R-:W-:-:S04]  /*01e0*/  SEL R14, RZ, 0x1, P0 ;  /* 0x00000001ff0e7807 */ /* 0x000fc80000000000 */
[----:B------:R-:W-:Y:S01]  /*01f0*/  IADD3 R11, PT, PT, R8, -R11, -R14 ;  /* 0x8000000b080b7210 */ /* 0x000fe20007ffe80e */
[----:B0-----:R-:W0:Y:S02]  /*0200*/  MUFU.RCP R15, R15 ;  /* 0x0000000f000f7308 */ /* 0x001e240000001000 */
[----:B0-----:R-:W-:-:S06]  /*0210*/  IADD3 R12, PT, PT, R15, 0xffffffe, RZ ;  /* 0x0ffffffe0f0c7810 */ /* 0x001fcc0007ffe0ff */
[----:B------:R0:W1:Y:S02]  /*0220*/  F2I.FTZ.U32.TRUNC.NTZ R13, R12 ;  /* 0x0000000c000d7305 */ /* 0x000064000021f000 */
[----:B0-----:R-:W-:Y:S02]  /*0230*/  MOV R12, RZ ;  /* 0x000000ff000c7202 */ /* 0x001fe40000000f00 */
[----:B-1----:R-:W-:-:S05]  /*0240*/  IADD3 R17, PT, PT, RZ, -R13, RZ ;  /* 0x8000000dff117210 */ /* 0x002fca0007ffe0ff */
[----:B------:R-:W-:-:S04]  /*0250*/  IMAD R17, R17, R20, RZ ;  /* 0x0000001411117224 */ /* 0x000fc800078e02ff */
[----:B------:R-:W-:-:S06]  /*0260*/  IMAD.HI.U32 R16, R13, R17, R12 ;  /* 0x000000110d107227 */ /* 0x000fcc00078e000c */
[----:B------:R-:W-:-:S05]  /*0270*/  IMAD.HI.U32 R13, R16, R11, RZ ;  /* 0x0000000b100d7227 */ /* 0x000fca00078e00ff */
[----:B------:R-:W-:-:S05]  /*0280*/  IADD3 R8, PT, PT, -R13, RZ, RZ ;  /* 0x000000ff0d087210 */ /* 0x000fca0007ffe1ff */
[----:B------:R-:W-:-:S05]  /*0290*/  IMAD R11, R20, R8, R11 ;  /* 0x00000008140b7224 */ /* 0x000fca00078e020b */
[----:B------:R-:W-:-:S13]  /*02a0*/  ISETP.GE.U32.AND P0, PT, R11, R20, PT ;  /* 0x000000140b00720c */ /* 0x000fda0003f06070 */
[----:B------:R-:W-:Y:S01]  /*02b0*/  @P0 IMAD.IADD R11, R11, 0x1, -R20 ;  /* 0x000000010b0b0824 */ /* 0x000fe200078e0a14 */
[----:B------:R-:W-:-:S04]  /*02c0*/  @P0 IADD3 R13, PT, PT, R13, 0x1, RZ ;  /* 0x000000010d0d0810 */ /* 0x000fc80007ffe0ff */
[----:B------:R-:W-:Y:S02]  /*02d0*/  ISETP.GE.U32.AND P1, PT, R11, R20, PT ;  /* 0x000000140b00720c */ /* 0x000fe40003f26070 */
[----:B------:R-:W-:-:S11]  /*02e0*/  MOV R11, R7 ;  /* 0x00000007000b7202 */ /* 0x000fd60000000f00 */
[----:B------:R-:W-:Y:S02]  /*02f0*/  @P1 IADD3 R13, PT, PT, R13, 0x1, RZ ;  /* 0x000000010d0d1810 */ /* 0x000fe40007ffe0ff */
[----:B------:R-:W-:-:S05]  /*0300*/  @!P2 LOP3.LUT R13, RZ, R20, RZ, 0x33, !PT ;  /* 0x00000014ff0da212 */ /* 0x000fca00078e33ff */
[----:B------:R-:W-:-:S05]  /*0310*/  IMAD.IADD R14, R14, 0x1, R13 ;  /* 0x000000010e0e7824 */ /* 0x000fca00078e020d */
[C---:B------:R-:W-:Y:S02]  /*0320*/  LOP3.LUT R8, R14.reuse, 0x3, RZ, 0xc0, !PT ;  /* 0x000000030e087812 */ /* 0x040fe400078ec0ff */
[----:B------:R-:W-:Y:S02]  /*0330*/  ISETP.GE.U32.AND P1, PT, R14, 0x3, PT ;  /* 0x000000030e00780c */ /* 0x000fe40003f26070 */
[----:B------:R-:W-:Y:S02]  /*0340*/  ISETP.NE.AND P0, PT, R8, 0x3, PT ;  /* 0x000000030800780c */ /* 0x000fe40003f05270 */
[----:B------:R-:W-:-:S11]  /*0350*/  MOV R8, RZ ;  /* 0x000000ff00087202 */ /* 0x000fd60000000f00 */
[----:B------:R-:W-:Y:S05]  /*0360*/  @!P0 BRA `(.L_x_3) ;  /* 0x0000000000648947 */ /* 0x000fea0003800000 */
[----:B------:R-:W-:Y:S01]  /*0370*/  IMAD.WIDE.U32 R12, R7, 0x4, R4 ;  /* 0x00000004070c7825 */ /* 0x000fe200078e0004 */
[----:B------:R-:W-:-:S03]  /*0380*/  IADD3 R8, PT, PT, R14, 0x1, RZ ;  /* 0x000000010e087810 */ /* 0x000fc60007ffe0ff */
[----:B------:R-:W-:Y:S01]  /*0390*/  IMAD.MOV.U32 R11, RZ, RZ, R7 ;  /* 0x000000ffff0b7224 */ /* 0x000fe200078e0007 */
[----:B------:R-:W-:Y:S02]  /*03a0*/  IADD3 R14, P0, PT, R12, UR10, RZ ;  /* 0x0000000a0c0e7c10 */ /* 0x000fe4000ff1e0ff */
[----:B------:R-:W-:Y:S01]  /*03b0*/  LOP3.LUT R12, R8, 0x3, RZ, 0xc0, !PT ;  /* 0x00000003080c7812 */ /* 0x000fe200078ec0ff */
[----:B------:R-:W-:Y:S01]  /*03c0*/  HFMA2 R8, -RZ, RZ, 0, 0 ;  /* 0x00000000ff087431 */ /* 0x000fe200000001ff */
[----:B------:R-:W-:Y:S02]  /*03d0*/  IADD3.X R15, PT, PT, R13, UR11, RZ, P0, !PT ;  /* 0x0000000b0d0f7c10 */ /* 0x000fe400087fe4ff */
[----:B------:R-:W-:-:S07]  /*03e0*/  IADD3 R16, PT, PT, -R12, RZ, RZ ;  /* 0x000000ff0c107210 */ /* 0x000fce0007ffe1ff */
.L_x_4:
[----:B------:R-:W-:Y:S01]  /*03f0*/  MOV R12, R14 ;  /* 0x0000000e000c7202 */ /* 0x000fe20000000f00 */
[----:B------:R-:W-:-:S05]  /*0400*/  IMAD.MOV.U32 R13, RZ, RZ, R15 ;  /* 0x000000ffff0d7224 */ /* 0x000fca00078e000f */
[----:B------:R-:W2:Y:S01]  /*0410*/  LDG.E R14, desc[UR8][R12.64] ;  /* 0x000000080c0e7981 */ /* 0x000ea2000c1e1900 */
[----:B------:R-:W-:Y:S02]  /*0420*/  IADD3 R16, PT, PT, R16, 0x1, RZ ;  /* 0x0000000110107810 */ /* 0x000fe40007ffe0ff */
[----:B------:R-:W-:Y:S02]  /*0430*/  IADD3 R11, PT, PT, R20, R11, RZ ;  /* 0x0000000b140b7210 */ /* 0x000fe40007ffe0ff */
[----:B------:R-:W-:Y:S02]  /*0440*/  ISETP.NE.AND P0, PT, R16, RZ, PT ;  /* 0x000000ff1000720c */ /* 0x000fe40003f05270 */
[C---:B--2---:R-:W-:Y:S02]  /*0450*/  SHF.L.U32 R18, R14.reuse, 0x10, RZ ;  /* 0x000000100e127819 */ /* 0x044fe400000006ff */
[----:B------:R-:W-:-:S03]  /*0460*/  PRMT R14, R14, 0x7632, R14 ;  /* 0x000076320e0e7816 */ /* 0x000fc6000000000e */
[C---:B------:R-:W-:Y:S01]  /*0470*/  FMUL R19, R18.reuse, R18 ;  /* 0x0000001212137220 */ /* 0x040fe20000400000 */
[----:B------:R-:W-:Y:S01]  /*0480*/  FADD R18, R18, R21 ;  /* 0x0000001512127221 */ /* 0x000fe20000000000 */
[----:B------:R-:W-:Y:S02]  /*0490*/  IMAD.U32 R17, R14, 0x10000, RZ ;  /* 0x000100000e117824 */ /* 0x000fe400078e00ff */
[----:B------:R-:W-:Y:S01]  /*04a0*/  FADD R8, R19, R8 ;  /* 0x0000000813087221 */ /* 0x000fe20000000000 */
[----:B------:R-:W-:-:S04]  /*04b0*/  IMAD.WIDE.U32 R14, R20, 0x4, R12 ;  /* 0x00000004140e7825 */ /* 0x000fc800078e000c */
[C---:B------:R-:W-:Y:S01]  /*04c0*/  FMUL R19, R17.reuse, R17 ;  /* 0x0000001111137220 */ /* 0x040fe20000400000 */
[----:B------:R-:W-:-:S03]  /*04d0*/  FADD R21, R17, R18 ;  /* 0x0000001211157221 */ /* 0x000fc60000000000 */
[----:B------:R-:W-:Y:S01]  /*04e0*/  FADD R8, R8, R19 ;  /* 0x0000001308087221 */ /* 0x000fe20000000000 */
[----:B------:R-:W-:Y:S06]  /*04f0*/  @P0 BRA `(.L_x_4) ;  /* 0xfffffffc00bc0947 */ /* 0x000fec000383ffff */
.L_x_3:
[----:B------:R-:W-:Y:S05]  /*0500*/  BSYNC.RECONVERGENT B1 ;  /* 0x0000000000017941 */ /* 0x000fea0003800200 */
.L_x_2:
[----:B------:R-:W-:Y:S05]  /*0510*/  @!P1 BRA `(.L_x_1) ;  /* 0x0000000000d89947 */ /* 0x000fea0003800000 */
[C---:B------:R-:W-:Y:S01]  /*0520*/  LEA R27, R20.reuse, R11, 0x1 ;  /* 0x0000000b141b7211 */ /* 0x040fe200078e08ff */
[----:B------:R-:W-:Y:S02]  /*0530*/  IMAD R25, R20, 0x3, R11 ;  /* 0x0000000314197824 */ /* 0x000fe400078e020b */
[----:B------:R-:W-:-:S07]  /*0540*/  IMAD.IADD R23, R11, 0x1, R20 ;  /* 0x000000010b177824 */ /* 0x000fce00078e0214 */
.L_x_5:
[----:B------:R-:W-:-:S06]  /*0550*/  IMAD.WIDE.U32 R12, R11, 0x4, R2 ;  /* 0x000000040b0c7825 */ /* 0x000fcc00078e0002 */
[----:B------:R-:W2:Y:S01]  /*0560*/  LDG.E R12, desc[UR8][R12.64] ;  /* 0x000000080c0c7981 */ /* 0x000ea2000c1e1900 */
[----:B------:R-:W-:-:S06]  /*0570*/  IMAD.WIDE.U32 R14, R23, 0x4, R2 ;  /* 0x00000004170e7825 */ /* 0x000fcc00078e0002 */
[----:B------:R-:W3:Y:S01]  /*0580*/  LDG.E R14, desc[UR8][R14.64] ;  /* 0x000000080e0e7981 */ /* 0x000ee2000c1e1900 */
[----:B------:R-:W-:-:S06]  /*0590*/  IMAD.WIDE.U32 R16, R27, 0x4, R2 ;  /* 0x000000041b107825 */ /* 0x000fcc00078e0002 */
[----:B------:R-:W4:Y:S01]  /*05a0*/  LDG.E R16, desc[UR8][R16.64] ;  /* 0x0000000810107981 */ /* 0x000f22000c1e1900 */
[----:B------:R-:W-:-:S06]  /*05b0*/  IMAD.WIDE.U32 R18, R25, 0x4, R2 ;  /* 0x0000000419127825 */ /* 0x000fcc00078e0002 */
[----:B------:R-:W5:Y:S01]  /*05c0*/  LDG.E R18, desc[UR8][R18.64] ;  /* 0x0000000812127981 */ /* 0x000f62000c1e1900 */
[C-C-:B------:R-:W-:Y:S01]  /*05d0*/  IADD3 R11, PT, PT, R20.reuse, R11, R20.reuse ;  /* 0x0000000b140b7210 */ /* 0x140fe20007ffe014 */
[C---:B------:R-:W-:Y:S01]  /*05e0*/  IMAD R23, R20.reuse, 0x4, R23 ;  /* 0x0000000414177824 */ /* 0x040fe200078e0217 */
[C---:B------:R-:W-:Y:S02]  /*05f0*/  LEA R27, R20.reuse, R27, 0x2 ;  /* 0x0000001b141b7211 */ /* 0x040fe400078e10ff */
[C---:B------:R-:W-:Y:S02]  /*0600*/  IADD3 R11, PT, PT, R20.reuse, R11, R20 ;  /* 0x0000000b140b7210 */ /* 0x040fe40007ffe014 */
[----:B------:R-:W-:Y:S02]  /*0610*/  LEA R25, R20, R25, 0x2 ;  /* 0x0000001914197211 */ /* 0x000fe400078e10ff */
[----:B------:R-:W-:Y:S02]  /*0620*/  ISETP.GE.AND P0, PT, R11, R0, PT ;  /* 0x000000000b00720c */ /* 0x000fe40003f06270 */
[----:B--2---:R-:W-:-:S02]  /*0630*/  SHF.L.U32 R24, R12, 0x10, RZ ;  /* 0x000000100c187819 */ /* 0x004fc400000006ff */
[----:B------:R-:W-:-:S03]  /*0640*/  PRMT R22, R12, 0x7632, R22 ;  /* 0x000076320c167816 */ /* 0x000fc60000000016 */
[----:B------:R-:W-:Y:S01]  /*0650*/  FMUL R29, R24, R24 ;  /* 0x00000018181d7220 */ /* 0x000fe20000400000 */
[----:B------:R-:W-:Y:S01]  /*0660*/  SHF.L.U32 R22, R22, 0x10, RZ ;  /* 0x0000001016167819 */ /* 0x000fe200000006ff */
[----:B------:R-:W-:Y:S01]  /*0670*/  FADD R21, R24, R21 ;  /* 0x0000001518157221 */ /* 0x000fe20000000000 */
[C---:B---3--:R-:W-:Y:S02]  /*0680*/  IMAD.U32 R12, R14.reuse, 0x10000, RZ ;  /* 0x000100000e0c7824 */ /* 0x048fe400078e00ff */
[----:B------:R-:W-:Y:S01]  /*0690*/  FADD R29, R29, R8 ;  /* 0x000000081d1d7221 */ /* 0x000fe20000000000 */
[----:B------:R-:W-:Y:S01]  /*06a0*/  PRMT R14, R14, 0x7632, R14 ;  /* 0x000076320e0e7816 */ /* 0x000fe2000000000e */
[C---:B------:R-:W-:Y:S01]  /*06b0*/  FMUL R8, R22.reuse, R22 ;  /* 0x0000001616087220 */ /* 0x040fe20000400000 */
[----:B------:R-:W-:Y:S01]  /*06c0*/  FADD R21, R22, R21 ;  /* 0x0000001516157221 */ /* 0x000fe20000000000 */
[----:B------:R-:W-:Y:S01]  /*06d0*/  FMUL R13, R12, R12 ;  /* 0x0000000c0c0d7220 */ /* 0x000fe20000400000 */
[----:B------:R-:W-:Y:S01]  /*06e0*/  SHF.L.U32 R14, R14, 0x10, RZ ;  /* 0x000000100e0e7819 */ /* 0x000fe200000006ff */
[----:B------:R-:W-:Y:S01]  /*06f0*/  FADD R8, R29, R8 ;  /* 0x000000081d087221 */ /* 0x000fe20000000000 */
[--C-:B------:R-:W-:Y:S01]  /*0700*/  FADD R21, R21, R12.reuse ;  /* 0x0000000c15157221 */ /* 0x100fe20000000000 */
[----:B----4-:R-:W-:-:S02]  /*0710*/  PRMT R12, R16, 0x7632, R12 ;  /* 0x00007632100c7816 */ /* 0x010fc4000000000c */
[----:B------:R-:W-:Y:S01]  /*0720*/  FADD R8, R8, R13 ;  /* 0x0000000d08087221 */ /* 0x000fe20000000000 */
[----:B------:R-:W-:Y:S01]  /*0730*/  FMUL R13, R14, R14 ;  /* 0x0000000e0e0d7220 */ /* 0x000fe20000400000 */
[----:B------:R-:W-:Y:S01]  /*0740*/  SHF.L.U32 R16, R16, 0x10, RZ ;  /* 0x0000001010107819 */ /* 0x000fe200000006ff */
[----:B------:R-:W-:Y:S02]  /*0750*/  IMAD.U32 R12, R12, 0x10000, RZ ;  /* 0x000100000c0c7824 */ /* 0x000fe400078e00ff */
[----:B------:R-:W-:Y:S01]  /*0760*/  FADD R21, R14, R21 ;  /* 0x000000150e157221 */ /* 0x000fe20000000000 */
[----:B------:R-:W-:Y:S01]  /*0770*/  FADD R8, R8, R13 ;  /* 0x0000000d08087221 */ /* 0x000fe20000000000 */
[----:B-----5:R-:W-:Y:S01]  /*0780*/  PRMT R14, R18, 0x7632, R14 ;  /* 0x00007632120e7816 */ /* 0x020fe2000000000e */
[----:B------:R-:W-:Y:S01]  /*0790*/  FMUL R13, R16, R16 ;  /* 0x00000010100d7220 */ /* 0x000fe20000400000 */
[----:B------:R-:W-:Y:S01]  /*07a0*/  SHF.L.U32 R18, R18, 0x10, RZ ;  /* 0x0000001012127819 */ /* 0x000fe200000006ff */
[----:B------:R-:W-:Y:S01]  /*07b0*/  FADD R21, R21, R16 ;  /* 0x0000001015157221 */ /* 0x000fe20000000000 */
[----:B------:R-:W-:Y:S01]  /*07c0*/  SHF.L.U32 R14, R14, 0x10, RZ ;  /* 0x000000100e0e7819 */ /* 0x000fe200000006ff */
[----:B------:R-:W-:Y:S01]  /*07d0*/  FADD R8, R8, R13 ;  /* 0x0000000d08087221 */ /* 0x000fe20000000000 */
[C---:B------:R-:W-:Y:S01]  /*07e0*/  FMUL R13, R12.reuse, R12 ;  /* 0x0000000c0c0d7220 */ /* 0x040fe20000400000 */
[----:B------:R-:W-:-:S03]  /*07f0*/  FADD R21, R12, R21 ;  /* 0x000000150c157221 */ /* 0x000fc60000000000 */
[----:B------:R-:W-:Y:S01]  /*0800*/  FADD R8, R8, R13 ;  /* 0x0000000d08087221 */ /* 0x000fe20000000000 */
[----:B------:R-:W-:Y:S01]  /*0810*/  FMUL R13, R18, R18 ;  /* 0x00000012120d7220 */ /* 0x000fe20000400000 */
[----:B------:R-:W-:-:S03]  /*0820*/  FADD R21, R21, R18 ;  /* 0x0000001215157221 */ /* 0x000fc60000000000 */
[----:B------:R-:W-:Y:S01]  /*0830*/  FADD R8, R8, R13 ;  /* 0x0000000d08087221 */ /* 0x000fe20000000000 */
[C---:B------:R-:W-:Y:S01]  /*0840*/  FMUL R13, R14.reuse, R14 ;  /* 0x0000000e0e0d7220 */ /* 0x040fe20000400000 */
[----:B------:R-:W-:-:S03]  /*0850*/  FADD R21, R14, R21 ;  /* 0x000000150e157221 */ /* 0x000fc60000000000 */
[----:B------:R-:W-:Y:S01]  /*0860*/  FADD R8, R8, R13 ;  /* 0x0000000d08087221 */ /* 0x000fe20000000000 */
[----:B------:R-:W-:Y:S06]  /*0870*/  @!P0 BRA `(.L_x_5) ;  /* 0xfffffffc00348947 */ /* 0x000fec000383ffff */
.L_x_1:
[----:B------:R-:W-:Y:S05]  /*0880*/  BSYNC.RECONVERGENT B0 ;  /* 0x0000000000007941 */ /* 0x000fea0003800200 */
.L_x_0:
[----:B------:R-:W-:-:S05]  /*0890*/  IMAD.SHL.U32 R15, R11, 0x2, RZ ;  /* 0x000000020b0f7824 */ /* 0x000fca00078e00ff */
[----:B------:R-:W-:-:S13]  /*08a0*/  ISETP.GE.AND P3, PT, R15, R6, PT ;  /* 0x000000060f00720c */ /* 0x000fda0003f66270 */
[----:B------:R-:W-:-:S06]  /*08b0*/  @!P3 IMAD.WIDE.U32 R14, R15, 0x2, R2 ;  /* 0x000000020f0eb825 */ /* 0x000fcc00078e0002 */
[----:B------:R-:W2:Y:S01]  /*08c0*/  @!P3 LDG.E.U16 R14, desc[UR8][R14.64] ;  /* 0x000000080e0eb981 */ /* 0x000ea2000c1e1500 */
[----:B------:R-:W0:Y:S01]  /*08d0*/  S2UR UR6, SR_CgaCtaId ;  /* 0x00000000000679c3 */ /* 0x000e220000008800 */
[----:B------:R-:W-:Y:S01]  /*08e0*/  UMOV UR4, 0x400 ;  /* 0x0000040000047882 */ /* 0x000fe20000000000 */
[----:B------:R-:W-:Y:S01]  /*08f0*/  ISETP.GT.U32.AND P0, PT, R7, 0x1f, PT ;  /* 0x0000001f0700780c */ /* 0x000fe20003f04070 */
[----:B------:R-:W-:Y:S01]  /*0900*/  UIADD3 UR5, UPT, UPT, UR4, 0x8, URZ ;  /* 0x0000000804057890 */ /* 0x000fe2000fffe0ff */
[----:B------:R-:W-:Y:S03]  /*0910*/  BSSY B0, `(.L_x_6) ;  /* 0x0000028000007945 */ /* 0x000fe60003800000 */
[----:B0-----:R-:W-:Y:S01]  /*0920*/  ULEA UR5, UR6, UR5, 0x18 ;  /* 0x0000000506057291 */ /* 0x001fe2000f8ec0ff */
[----:B--2---:R-:W-:-:S05]  /*0930*/  @!P3 SHF.L.U32 R16, R14, 0x10, RZ ;  /* 0x000000100e10b819 */ /* 0x004fca00000006ff */
[----:B------:R-:W-:-:S05]  /*0940*/  @!P3 FADD R21, R21, R16 ;  /* 0x000000101515b221 */ /* 0x000fca0000000000 */
[----:B------:R-:W0:Y:S02]  /*0950*/  SHFL.DOWN PT, R12, R21, 0x10, 0x1f ;  /* 0x0a001f00150c7f89 */ /* 0x000e2400000e0000 */
[----:B0-----:R-:W-:-:S05]  /*0960*/  FADD R11, R12, R21 ;  /* 0x000000150c0b7221 */ /* 0x001fca0000000000 */
[----:B------:R-:W0:Y:S02]  /*0970*/  SHFL.DOWN PT, R12, R11, 0x8, 0x1f ;  /* 0x09001f000b0c7f89 */ /* 0x000e2400000e0000 */
[----:B0-----:R-:W-:Y:S01]  /*0980*/  FADD R13, R11, R12 ;  /* 0x0000000c0b0d7221 */ /* 0x001fe20000000000 */
[----:B------:R-:W-:-:S04]  /*0990*/  LOP3.LUT P2, R11, R7, 0x1f, RZ, 0xc0, !PT ;  /* 0x0000001f070b7812 */ /* 0x000fc8000784c0ff */
[----:B------:R-:W0:Y:S01]  /*09a0*/  SHFL.DOWN PT, R12, R13, 0x4, 0x1f ;  /* 0x08801f000d0c7f89 */ /* 0x000e2200000e0000 */
[----:B------:R-:W-:Y:S01]  /*09b0*/  LEA R11, R11, UR5, 0x2 ;  /* 0x000000050b0b7c11 */ /* 0x000fe2000f8e10ff */
[----:B0-----:R-:W-:Y:S01]  /*09c0*/  FADD R17, R13, R12 ;  /* 0x0000000c0d117221 */ /* 0x001fe20000000000 */
[----:B------:R-:W-:Y:S01]  /*09d0*/  SHF.R.U32.HI R13, RZ, 0x3, R7 ;  /* 0x00000003ff0d7819 */ /* 0x000fe20000011607 */
[----:B------:R-:W0:Y:S03]  /*09e0*/  LDC R12, c[0x0][0x360] ;  /* 0x0000d800ff0c7b82 */ /* 0x000e260000000800 */
[----:B------:R-:W1:Y:S01]  /*09f0*/  SHFL.DOWN PT, R18, R17, 0x2, 0x1f ;  /* 0x08401f0011127f89 */ /* 0x000e6200000e0000 */
[----:B------:R-:W-:Y:S02]  /*0a00*/  LOP3.LUT R13, R13, 0x7c, RZ, 0xc0, !PT ;  /* 0x0000007c0d0d7812 */ /* 0x000fe400078ec0ff */
[----:B0-----:R-:W-:Y:S01]  /*0a10*/  SHF.R.U32.HI R14, RZ, 0x5, R12 ;  /* 0x00000005ff0e7819 */ /* 0x001fe2000001160c */
[----:B-1----:R-:W-:-:S03]  /*0a20*/  FADD R18, R17, R18 ;  /* 0x0000001211127221 */ /* 0x002fc60000000000 */
[----:B------:R-:W-:Y:S02]  /*0a30*/  ISETP.GE.U32.AND P1, PT, R7, R14, PT ;  /* 0x0000000e0700720c */ /* 0x000fe40003f26070 */
[----:B------:R-:W-:Y:S01]  /*0a40*/  MOV R14, RZ ;  /* 0x000000ff000e7202 */ /* 0x000fe20000000f00 */
[----:B------:R-:W0:Y:S02]  /*0a50*/  SHFL.DOWN PT, R15, R18, 0x1, 0x1f ;  /* 0x08201f00120f7f89 */ /* 0x000e2400000e0000 */
[----:B0-----:R-:W-:Y:S01]  /*0a60*/  FADD R20, R18, R15 ;  /* 0x0000000f12147221 */ /* 0x001fe20000000000 */
[----:B------:R-:W-:-:S04]  /*0a70*/  @!P3 FMUL R15, R16, R16 ;  /* 0x00000010100fb220 */ /* 0x000fc80000400000 */
[----:B------:R0:W-:Y:S01]  /*0a80*/  @!P2 STS [R13+UR5], R20 ;  /* 0x000000140d00a988 */ /* 0x0001e20008000805 */
[----:B------:R-:W-:Y:S01]  /*0a90*/  @!P3 FADD R8, R8, R15 ;  /* 0x0000000f0808b221 */ /* 0x000fe20000000000 */
[----:B------:R-:W-:Y:S06]  /*0aa0*/  BAR.SYNC.DEFER_BLOCKING 0x0 ;  /* 0x0000000000007b1d */ /* 0x000fec0000010000 */
[----:B------:R0:W1:Y:S01]  /*0ab0*/  @!P1 LDS R14, [R11] ;  /* 0x000000000b0e9984 */ /* 0x0000620000000800 */
[----:B------:R-:W-:Y:S05]  /*0ac0*/  @P0 BRA `(.L_x_7) ;  /* 0x0000000000300947 */ /* 0x000fea0003800000 */
[----:B------:R-:W-:-:S03]  /*0ad0*/  UMOV UR7, 0xffffffff ;  /* 0xffffffff00077882 */ /* 0x000fc60000000000 */
[----:B------:R-:W-:Y:S05]  /*0ae0*/  BRA.DIV UR7, `(.L_x_8) ;  /* 0x0000002e073c7947 */ /* 0x000fea000b800000 */
[----:B-1----:R-:W1:Y:S02]  /*0af0*/  SHFL.DOWN PT, R19, R14, 0x10, 0x1f ;  /* 0x0a001f000e137f89 */ /* 0x002e6400000e0000 */
[----:B-1----:R-:W-:-:S05]  /*0b00*/  FADD R19, R14, R19 ;  /* 0x000000130e137221 */ /* 0x002fca0000000000 */
[----:B------:R-:W1:Y:S02]  /*0b10*/  SHFL.DOWN PT, R18, R19, 0x8, 0x1f ;  /* 0x09001f0013127f89 */ /* 0x000e6400000e0000 */
[----:B-1----:R-:W-:-:S05]  /*0b20*/  FADD R18, R19, R18 ;  /* 0x0000001213127221 */ /* 0x002fca0000000000 */
[----:B------:R-:W1:Y:S02]  /*0b30*/  SHFL.DOWN PT, R21, R18, 0x4, 0x1f ;  /* 0x08801f0012157f89 */ /* 0x000e6400000e0000 */
[----:B-1----:R-:W-:-:S05]  /*0b40*/  FADD R21, R18, R21 ;  /* 0x0000001512157221 */ /* 0x002fca0000000000 */
[----:B0-----:R-:W0:Y:S02]  /*0b50*/  SHFL.DOWN PT, R20, R21, 0x2, 0x1f ;  /* 0x08401f0015147f89 */ /* 0x001e2400000e0000 */
[----:B0-----:R-:W-:-:S05]  /*0b60*/  FADD R20, R21, R20 ;  /* 0x0000001415147221 */ /* 0x001fca0000000000 */
[----:B------:R0:W1:Y:S02]  /*0b70*/  SHFL.DOWN PT, R23, R20, 0x1, 0x1f ;  /* 0x08201f0014177f89 */ /* 0x00006400000e0000 */
.L_x_44:
[----:B-1----:R-:W-:-:S07]  /*0b80*/  FADD R14, R20, R23 ;  /* 0x00000017140e7221 */ /* 0x002fce0000000000 */
.L_x_7:
[----:B------:R-:W-:Y:S05]  /*0b90*/  BSYNC B0 ;  /* 0x0000000000007941 */ /* 0x000fea0003800000 */
.L_x_6:
[----:B------:R-:W-:-:S03]  /*0ba0*/  UMOV UR7, 0xffffffff ;  /* 0xffffffff00077882 */ /* 0x000fc60000000000 */
[----:B------:R-:W-:Y:S05]  /*0bb0*/  BRA.DIV UR7, `(.L_x_9) ;  /* 0x0000002e079c7947 */ /* 0x000fea000b800000 */
[----:B------:R-:W2:Y:S02]  /*0bc0*/  SHFL.DOWN PT, R15, R8, 0x10, 0x1f ;  /* 0x0a001f00080f7f89 */ /* 0x000ea400000e0000 */
[----:B--2---:R-:W-:-:S05]  /*0bd0*/  FADD R18, R15, R8 ;  /* 0x000000080f127221 */ /* 0x004fca0000000000 */
[----:B------:R-:W2:Y:S02]  /*0be0*/  SHFL.DOWN PT, R19, R18, 0x8, 0x1f ;  /* 0x09001f0012137f89 */ /* 0x000ea400000e0000 */
[----:B--2---:R-:W-:-:S05]  /*0bf0*/  FADD R19, R18, R19 ;  /* 0x0000001312137221 */ /* 0x004fca0000000000 */
[----:B0-----:R-:W0:Y:S02]  /*0c00*/  SHFL.DOWN PT, R20, R19, 0x4, 0x1f ;  /* 0x08801f0013147f89 */ /* 0x001e2400000e0000 */
[----:B0-----:R-:W-:-:S05]  /*0c10*/  FADD R20, R19, R20 ;  /* 0x0000001413147221 */ /* 0x001fca0000000000 */
[----:B------:R-:W0:Y:S02]  /*0c20*/  SHFL.DOWN PT, R21, R20, 0x2, 0x1f ;  /* 0x08401f0014157f89 */ /* 0x000e2400000e0000 */
[----:B0-----:R-:W-:-:S05]  /*0c30*/  FADD R21, R20, R21 ;  /* 0x0000001514157221 */ /* 0x001fca0000000000 */
[----:B------:R0:W2:Y:S02]  /*0c40*/  SHFL.DOWN PT, R22, R21, 0x1, 0x1f ;  /* 0x08201f0015167f89 */ /* 0x0000a400000e0000 */
.L_x_51:
[----:B--2---:R-:W-:Y:S01]  /*0c50*/  FADD R22, R21, R22 ;  /* 0x0000001615167221 */ /* 0x004fe20000000000 */
[----:B------:R-:W-:Y:S05]  /*0c60*/  WARPSYNC.ALL ;  /* 0x0000000000007948 */ /* 0x000fea0003800000 */
[----:B------:R2:W-:Y:S01]  /*0c70*/  @!P2 STS [R13+UR5], R22 ;  /* 0x000000160d00a988 */ /* 0x0005e20008000805 */
[----:B------:R-:W-:Y:S01]  /*0c80*/  IMAD.MOV.U32 R8, RZ, RZ, RZ ;  /* 0x000000ffff087224 */ /* 0x000fe200078e00ff */
[----:B------:R-:W-:Y:S06]  /*0c90*/  BAR.SYNC.DEFER_BLOCKING 0x0 ;  /* 0x0000000000007b1d */ /* 0x000fec0000010000 */
[----:B------:R2:W3:Y:S01]  /*0ca0*/  @!P1 LDS R8, [R11] ;  /* 0x000000000b089984 */ /* 0x0004e20000000800 */
[----:B------:R-:W-:Y:S05]  /*0cb0*/  @P0 BRA `(.L_x_10) ;  /* 0x0000000000880947 */ /* 0x000fea0003800000 */
[----:B------:R-:W-:-:S03]  /*0cc0*/  UMOV UR7, 0xffffffff ;  /* 0xffffffff00077882 */ /* 0x000fc60000000000 */
[----:B------:R-:W-:Y:S05]  /*0cd0*/  BRA.DIV UR7, `(.L_x_11) ;  /* 0x0000002e07f47947 */ /* 0x000fea000b800000 */
[----:B--23--:R-:W2:Y:S02]  /*0ce0*/  SHFL.DOWN PT, R11, R8, 0x10, 0x1f ;  /* 0x0a001f00080b7f89 */ /* 0x00cea400000e0000 */
[----:B--2---:R-:W-:-:S05]  /*0cf0*/  FADD R11, R11, R8 ;  /* 0x000000080b0b7221 */ /* 0x004fca0000000000 */
[----:B------:R-:W2:Y:S02]  /*0d00*/  SHFL.DOWN PT, R18, R11, 0x8, 0x1f ;  /* 0x09001f000b127f89 */ /* 0x000ea400000e0000 */
[----:B--2---:R-:W-:-:S05]  /*0d10*/  FADD R18, R11, R18 ;  /* 0x000000120b127221 */ /* 0x004fca0000000000 */
[----:B------:R-:W2:Y:S02]  /*0d20*/  SHFL.DOWN PT, R13, R18, 0x4, 0x1f ;  /* 0x08801f00120d7f89 */ /* 0x000ea400000e0000 */
[----:B--2---:R-:W-:-:S05]  /*0d30*/  FADD R13, R18, R13 ;  /* 0x0000000d120d7221 */ /* 0x004fca0000000000 */
[----:B------:R-:W2:Y:S02]  /*0d40*/  SHFL.DOWN PT, R20, R13, 0x2, 0x1f ;  /* 0x08401f000d147f89 */ /* 0x000ea400000e0000 */
[----:B--2---:R-:W-:-:S05]  /*0d50*/  FADD R20, R13, R20 ;  /* 0x000000140d147221 */ /* 0x004fca0000000000 */
[----:B------:R2:W3:Y:S02]  /*0d60*/  SHFL.DOWN PT, R19, R20, 0x1, 0x1f ;  /* 0x08201f0014137f89 */ /* 0x0004e400000e0000 */
.L_x_57:
[----:B------:R-:W-:Y:S01]  /*0d70*/  ISETP.NE.AND P0, PT, R7, RZ, PT ;  /* 0x000000ff0700720c */ /* 0x000fe20003f05270 */
[----:B---3--:R-:W-:-:S12]  /*0d80*/  FADD R8, R20, R19 ;  /* 0x0000001314087221 */ /* 0x008fd80000000000 */
[----:B------:R-:W-:Y:S05]  /*0d90*/  @P0 BRA `(.L_x_10) ;  /* 0x0000000000500947 */ /* 0x000fea0003800000 */
[----:B------:R-:W-:Y:S01]  /*0da0*/  I2FP.F32.S32 R11, R6 ;  /* 0x00000006000b7245 */ /* 0x000fe20000201400 */
[----:B------:R-:W3:Y:S03]  /*0db0*/  LDCU UR7, c[0x0][0x3a8] ;  /* 0x00007500ff0777ac */ /* 0x000ee60008000800 */
[----:B------:R-:W-:-:S13]  /*0dc0*/  FSETP.GEU.AND P0, PT, |R11|, 1.175494350822287508e-38, PT ;  /* 0x008000000b00780b */ /* 0x000fda0003f0e200 */
[----:B------:R-:W-:Y:S01]  /*0dd0*/  @!P0 FMUL R11, R11, 16777216 ;  /* 0x4b8000000b0b8820 */ /* 0x000fe20000400000 */
[----:B-1----:R-:W-:Y:S01]  /*0de0*/  @!P0 FMUL R14, R14, 16777216 ;  /* 0x4b8000000e0e8820 */ /* 0x002fe20000400000 */
[----:B------:R-:W-:-:S04]  /*0df0*/  @!P0 FMUL R8, R8, 16777216 ;  /* 0x4b80000008088820 */ /* 0x000fc80000400000 */
[----:B------:R-:W1:Y:S02]  /*0e00*/  MUFU.RCP R11, R11 ;  /* 0x0000000b000b7308 */ /* 0x000e640000001000 */
[C---:B-1----:R-:W-:Y:S01]  /*0e10*/  FMUL R14, R11.reuse, R14 ;  /* 0x0000000e0b0e7220 */ /* 0x042fe20000400000 */
[----:B------:R-:W-:-:S03]  /*0e20*/  FMUL R13, R11, R8 ;  /* 0x000000080b0d7220 */ /* 0x000fc60000400000 */
[----:B------:R-:W-:-:S04]  /*0e30*/  FMUL R8, R14, R14 ;  /* 0x0000000e0e087220 */ /* 0x000fc80000400000 */
[----:B------:R-:W-:-:S05]  /*0e40*/  FADD R8, -R8, R13 ;  /* 0x0000000d08087221 */ /* 0x000fca0000000100 */
[----:B------:R-:W-:-:S04]  /*0e50*/  FSETP.GEU.AND P0, PT, R8, RZ, PT ;  /* 0x000000ff0800720b */ /* 0x000fc80003f0e000 */
[----:B------:R-:W-:-:S05]  /*0e60*/  FSEL R8, R8, RZ, P0 ;  /* 0x000000ff08087208 */ /* 0x000fca0000000000 */
[----:B---3--:R-:W-:Y:S01]  /*0e70*/  FADD R8, R8, UR7 ;  /* 0x0000000708087e21 */ /* 0x008fe20008000000 */
[----:B------:R-:W-:-:S04]  /*0e80*/  ULEA UR7, UR6, UR4, 0x18 ;  /* 0x0000000406077291 */ /* 0x000fc8000f8ec0ff */
[----:B------:R-:W-:-:S13]  /*0e90*/  FSETP.GEU.AND P0, PT, |R8|, 1.175494350822287508e-38, PT ;  /* 0x008000000800780b */ /* 0x000fda0003f0e200 */
[----:B------:R-:W-:-:S04]  /*0ea0*/  @!P0 FMUL R8, R8, 16777216 ;  /* 0x4b80000008088820 */ /* 0x000fc80000400000 */
[----:B------:R-:W1:Y:S02]  /*0eb0*/  MUFU.RSQ R15, R8 ;  /* 0x00000008000f7308 */ /* 0x000e640000001400 */
[----:B-1----:R-:W-:-:S05]  /*0ec0*/  @!P0 FMUL R15, R15, 4096 ;  /* 0x458000000f0f8820 */ /* 0x002fca0000400000 */
[----:B------:R4:W-:Y:S02]  /*0ed0*/  STS.64 [UR7], R14 ;  /* 0x0000000eff007988 */ /* 0x0009e40008000a07 */
.L_x_10:
[----:B-1--4-:R-:W3:Y:S01]  /*0ee0*/  LDC.64 R14, c[0x0][0x380] ;  /* 0x0000e000ff0e7b82 */ /* 0x012ee20000000a00 */
[----:B------:R-:W-:Y:S05]  /*0ef0*/  WARPSYNC.ALL ;  /* 0x0000000000007948 */ /* 0x000fea0003800000 */
[----:B------:R-:W-:Y:S02]  /*0f00*/  ISETP.GE.AND P1, PT, R7, R0, PT ;  /* 0x000000000700720c */ /* 0x000fe40003f26270 */
[----:B---3--:R-:W-:-:S04]  /*0f10*/  LEA R8, P0, R9, R14, 0x1 ;  /* 0x0000000e09087211 */ /* 0x008fc800078008ff */
[----:B------:R-:W-:Y:S01]  /*0f20*/  LEA.HI.X R9, R9, R15, R10, 0x1, P0 ;  /* 0x0000000f09097211 */ /* 0x000fe200000f0c0a */
[----:B------:R-:W-:Y:S01]  /*0f30*/  BAR.SYNC.DEFER_BLOCKING 0x0 ;  /* 0x0000000000007b1d */ /* 0x000fe20000010000 */
[----:B------:R-:W-:-:S05]  /*0f40*/  ULEA UR4, UR6, UR4, 0x18 ;  /* 0x0000000406047291 */ /* 0x000fca000f8ec0ff */
[----:B------:R-:W-:Y:S04]  /*0f50*/  BSSY.RECONVERGENT B0, `(.L_x_12) ;  /* 0x000026c000007945 */ /* 0x000fe80003800200 */
[----:B--2---:R-:W1:Y:S01]  /*0f60*/  LDS.64 R10, [UR4] ;  /* 0x00000004ff0a7984 */ /* 0x004e620008000a00 */
[----:B------:R-:W-:Y:S05]  /*0f70*/  @P1 BRA `(.L_x_13) ;  /* 0x0000002400a41947 */ /* 0x000fea0003800000 */
[----:B------:R-:W2:Y:S02]  /*0f80*/  LDC.64 R16, c[0x0][0x390] ;  /* 0x0000e400ff107b82 */ /* 0x000ea40000000a00 */
[----:B--2---:R-:W-:-:S04]  /*0f90*/  ISETP.NE.U32.AND P0, PT, R16, RZ, PT ;  /* 0x000000ff1000720c */ /* 0x004fc80003f05070 */
[----:B------:R-:W-:-:S13]  /*0fa0*/  ISETP.NE.AND.EX P0, PT, R17, RZ, PT, P0 ;  /* 0x000000ff1100720c */ /* 0x000fda0003f05300 */
[----:B------:R-:W-:Y:S05]  /*0fb0*/  @P0 BRA `(.L_x_14) ;  /* 0x00000010003c0947 */ /* 0x000fea0003800000 */
[----:B------:R-:W2:Y:S02]  /*0fc0*/  LDC.64 R16, c[0x0][0x398] ;  /* 0x0000e600ff107b82 */ /* 0x000ea40000000a00 */
[----:B--2---:R-:W-:-:S04]  /*0fd0*/  ISETP.NE.U32.AND P0, PT, R16, RZ, PT ;  /* 0x000000ff1000720c */ /* 0x004fc80003f05070 */
[----:B------:R-:W-:-:S13]  /*0fe0*/  ISETP.NE.AND.EX P0, PT, R17, RZ, PT, P0 ;  /* 0x000000ff1100720c */ /* 0x000fda0003f05300 */
[----:B------:R-:W-:Y:S05]  /*0ff0*/  @P0 BRA `(.L_x_15) ;  /* 0x0000000400cc0947 */ /* 0x000fea0003800000 */
[----:B------:R-:W2:Y:S01]  /*1000*/  I2F.U32.RP R20, R12 ;  /* 0x0000000c00147306 */ /* 0x000ea20000209000 */
[----:B------:R-:W-:Y:S01]  /*1010*/  IMAD.IADD R13, R7, 0x1, R12 ;  /* 0x00000001070d7824 */ /* 0x000fe200078e020c */
[----:B------:R-:W-:Y:S01]  /*1020*/  ISETP.NE.U32.AND P2, PT, R12, RZ, PT ;  /* 0x000000ff0c00720c */ /* 0x000fe20003f45070 */
[----:B------:R-:W-:Y:S03]  /*1030*/  BSSY.RECONVERGENT B1, `(.L_x_16) ;  /* 0x0000031000017945 */ /* 0x000fe60003800200 */
[----:B------:R-:W-:Y:S02]  /*1040*/  ISETP.GE.U32.AND P0, PT, R13, R0, PT ;  /* 0x000000000d00720c */ /* 0x000fe40003f06070 */
[----:B------:R-:W-:Y:S02]  /*1050*/  VIMNMX.U32 R18, PT, PT, R0, R13, !PT ;  /* 0x0000000d00127248 */ /* 0x000fe40007fe0000 */
[----:B------:R-:W-:-:S04]  /*1060*/  SEL R19, RZ, 0x1, P0 ;  /* 0x00000001ff137807 */ /* 0x000fc80000000000 */
[----:B------:R-:W-:Y:S01]  /*1070*/  IADD3 R13, PT, PT, R18, -R13, -R19 ;  /* 0x8000000d120d7210 */ /* 0x000fe20007ffe813 */
[----:B--2---:R-:W2:Y:S02]  /*1080*/  MUFU.RCP R20, R20 ;  /* 0x0000001400147308 */ /* 0x004ea40000001000 */
[----:B--2---:R-:W-:-:S06]  /*1090*/  IADD3 R16, PT, PT, R20, 0xffffffe, RZ ;  /* 0x0ffffffe14107810 */ /* 0x004fcc0007ffe0ff */
[----:B------:R2:W0:Y:S02]  /*10a0*/  F2I.FTZ.U32.TRUNC.NTZ R17, R16 ;  /* 0x0000001000117305 */ /* 0x000424000021f000 */
[----:B--2---:R-:W-:Y:S01]  /*10b0*/  HFMA2 R16, -RZ, RZ, 0, 0 ;  /* 0x00000000ff107431 */ /* 0x004fe200000001ff */
[----:B0-----:R-:W-:-:S05]  /*10c0*/  IADD3 R21, PT, PT, RZ, -R17, RZ ;  /* 0x80000011ff157210 */ /* 0x001fca0007ffe0ff */
        /* <DEDUP_REMOVED lines=8> */
[----:B------:R-:W-:-:S13]  /*1150*/  ISETP.GE.U32.AND P1, PT, R13, R12, PT ;  /* 0x0000000c0d00720c */ /* 0x000fda0003f26070 */
[----:B------:R-:W-:Y:S02]  /*1160*/  @P1 IADD3 R20, PT, PT, R20, 0x1, RZ ;  /* 0x0000000114141810 */ /* 0x000fe40007ffe0ff */
[----:B------:R-:W-:-:S05]  /*1170*/  @!P2 LOP3.LUT R20, RZ, R12, RZ, 0x33, !PT ;  /* 0x0000000cff14a212 */ /* 0x000fca00078e33ff */
[----:B------:R-:W-:-:S05]  /*1180*/  IMAD.IADD R13, R19, 0x1, R20 ;  /* 0x00000001130d7824 */ /* 0x000fca00078e0214 */
[C---:B------:R-:W-:Y:S02]  /*1190*/  LOP3.LUT R16, R13.reuse, 0x3, RZ, 0xc0, !PT ;  /* 0x000000030d107812 */ /* 0x040fe400078ec0ff */
[----:B------:R-:W-:Y:S02]  /*11a0*/  ISETP.GE.U32.AND P0, PT, R13, 0x3, PT ;  /* 0x000000030d00780c */ /* 0x000fe40003f06070 */
[----:B------:R-:W-:-:S13]  /*11b0*/  ISETP.NE.AND P1, PT, R16, 0x3, PT ;  /* 0x000000031000780c */ /* 0x000fda0003f25270 */
[----:B------:R-:W-:Y:S05]  /*11c0*/  @!P1 BRA `(.L_x_17) ;  /* 0x00000000005c9947 */ /* 0x000fea0003800000 */
[----:B------:R-:W-:Y:S01]  /*11d0*/  IADD3 R13, PT, PT, R13, 0x1, RZ ;  /* 0x000000010d0d7810 */ /* 0x000fe20007ffe0ff */
[----:B------:R-:W-:-:S03]  /*11e0*/  IMAD.WIDE.U32 R4, R7, 0x4, R4 ;  /* 0x0000000407047825 */ /* 0x000fc600078e0004 */
[----:B------:R-:W-:-:S05]  /*11f0*/  LOP3.LUT R13, R13, 0x3, RZ, 0xc0, !PT ;  /* 0x000000030d0d7812 */ /* 0x000fca00078ec0ff */
[C---:B------:R-:W-:Y:S01]  /*1200*/  IMAD R7, R13.reuse, R12, R7 ;  /* 0x0000000c0d077224 */ /* 0x040fe200078e0207 */
[----:B------:R-:W-:-:S07]  /*1210*/  IADD3 R13, PT, PT, -R13, RZ, RZ ;  /* 0x000000ff0d0d7210 */ /* 0x000fce0007ffe1ff */
.L_x_18:
[----:B------:R-:W-:-:S04]  /*1220*/  IADD3 R18, P1, PT, R4, UR10, RZ ;  /* 0x0000000a04127c10 */ /* 0x000fc8000ff3e0ff */
[----:B------:R-:W-:-:S05]  /*1230*/  IADD3.X R19, PT, PT, R5, UR11, RZ, P1, !PT ;  /* 0x0000000b05137c10 */ /* 0x000fca0008ffe4ff */
[----:B------:R-:W2:Y:S01]  /*1240*/  LDG.E R18, desc[UR8][R18.64] ;  /* 0x0000000812127981 */ /* 0x000ea2000c1e1900 */
[----:B------:R-:W-:Y:S01]  /*1250*/  VIADD R13, R13, 0x1 ;  /* 0x000000010d0d7836 */ /* 0x000fe20000000000 */
[C---:B0-2---:R-:W-:Y:S01]  /*1260*/  PRMT R16, R18.reuse, 0x7632, R16 ;  /* 0x0000763212107816 */ /* 0x045fe20000000010 */
[----:B------:R-:W-:-:S03]  /*1270*/  IMAD.U32 R17, R18, 0x10000, RZ ;  /* 0x0001000012117824 */ /* 0x000fc600078e00ff */
[----:B------:R-:W-:Y:S01]  /*1280*/  SHF.L.U32 R21, R16, 0x10, RZ ;  /* 0x0000001010157819 */ /* 0x000fe200000006ff */
[----:B-1----:R-:W-:Y:S01]  /*1290*/  FADD R20, -R10, R17 ;  /* 0x000000110a147221 */ /* 0x002fe20000000100 */
[----:B------:R-:W-:-:S03]  /*12a0*/  IADD3 R16, P1, PT, R4, R14, RZ ;  /* 0x0000000e04107210 */ /* 0x000fc60007f3e0ff */
[----:B------:R-:W-:Y:S01]  /*12b0*/  FADD R22, -R10, R21 ;  /* 0x000000150a167221 */ /* 0x000fe20000000100 */
[----:B------:R-:W-:Y:S01]  /*12c0*/  FMUL R20, R20, R11 ;  /* 0x0000000b14147220 */ /* 0x000fe20000400000 */
[----:B------:R-:W-:Y:S01]  /*12d0*/  IADD3.X R17, PT, PT, R5, R15, RZ, P1, !PT ;  /* 0x0000000f05117210 */ /* 0x000fe20000ffe4ff */
[----:B------:R-:W-:-:S04]  /*12e0*/  IMAD.WIDE.U32 R4, R12, 0x4, R4 ;  /* 0x000000040c047825 */ /* 0x000fc800078e0004 */
[----:B------:R-:W-:Y:S01]  /*12f0*/  FMUL R21, R22, R11 ;  /* 0x0000000b16157220 */ /* 0x000fe20000400000 */
[----:B------:R-:W-:-:S04]  /*1300*/  ISETP.NE.AND P1, PT, R13, RZ, PT ;  /* 0x000000ff0d00720c */ /* 0x000fc80003f25270 */
[----:B------:R-:W-:-:S05]  /*1310*/  F2FP.BF16.F32.PACK_AB R21, R21, R20 ;  /* 0x000000141515723e */ /* 0x000fca00000010ff */
[----:B------:R0:W-:Y:S04]  /*1320*/  STG.E desc[UR8][R16.64], R21 ;  /* 0x0000001510007986 */ /* 0x0001e8000c101908 */
[----:B------:R-:W-:Y:S05]  /*1330*/  @P1 BRA `(.L_x_18) ;  /* 0xfffffffc00b81947 */ /* 0x000fea000383ffff */
.L_x_17:
[----:B------:R-:W-:Y:S05]  /*1340*/  BSYNC.RECONVERGENT B1 ;  /* 0x0000000000017941 */ /* 0x000fea0003800200 */
.L_x_16:
[----:B------:R-:W-:Y:S04]  /*1350*/  BSSY.RECONVERGENT B1, `(.L_x_19) ;  /* 0x000003c000017945 */ /* 0x000fe80003800200 */
[----:B------:R-:W-:Y:S05]  /*1360*/  @!P0 BRA `(.L_x_20) ;  /* 0x0000000000e88947 */ /* 0x000fea0003800000 */
[C---:B------:R-:W-:Y:S01]  /*1370*/  LEA R5, R12.reuse, R7, 0x1 ;  /* 0x000000070c057211 */ /* 0x040fe200078e08ff */
[----:B------:R-:W-:Y:S01]  /*1380*/  IMAD R13, R12, 0x3, R7 ;  /* 0x000000030c0d7824 */ /* 0x000fe200078e0207 */
[----:B------:R-:W-:-:S07]  /*1390*/  IADD3 R15, PT, PT, R7, R12, RZ ;  /* 0x0000000c070f7210 */ /* 0x000fce0007ffe0ff */
.L_x_21:
[----:B------:R-:W-:-:S06]  /*13a0*/  IMAD.WIDE.U32 R18, R7, 0x4, R2 ;  /* 0x0000000407127825 */ /* 0x000fcc00078e0002 */
[----:B--2---:R-:W2:Y:S02]  /*13b0*/  LDG.E R18, desc[UR8][R18.64] ;  /* 0x0000000812127981 */ /* 0x004ea4000c1e1900 */
[C---:B--2---:R-:W-:Y:S01]  /*13c0*/  PRMT R4, R18.reuse, 0x7632, R4 ;  /* 0x0000763212047816 */ /* 0x044fe20000000004 */
[----:B0-----:R-:W-:-:S03]  /*13d0*/  IMAD.U32 R17, R18, 0x10000, RZ ;  /* 0x0001000012117824 */ /* 0x001fc600078e00ff */
[----:B------:R-:W-:Y:S01]  /*13e0*/  SHF.L.U32 R21, R4, 0x10, RZ ;  /* 0x0000001004157819 */ /* 0x000fe200000006ff */
[----:B-1----:R-:W-:Y:S01]  /*13f0*/  FADD R4, -R10, R17 ;  /* 0x000000110a047221 */ /* 0x002fe20000000100 */
[----:B------:R-:W-:-:S04]  /*1400*/  IMAD.WIDE.U32 R16, R7, 0x4, R8 ;  /* 0x0000000407107825 */ /* 0x000fc800078e0008 */
[----:B------:R-:W-:Y:S01]  /*1410*/  FADD R14, -R10, R21 ;  /* 0x000000150a0e7221 */ /* 0x000fe20000000100 */
[----:B------:R-:W-:-:S03]  /*1420*/  FMUL R4, R4, R11 ;  /* 0x0000000b04047220 */ /* 0x000fc60000400000 */
[----:B------:R-:W-:-:S05]  /*1430*/  FMUL R21, R14, R11 ;  /* 0x0000000b0e157220 */ /* 0x000fca0000400000 */
[----:B------:R-:W-:Y:S01]  /*1440*/  F2FP.BF16.F32.PACK_AB R23, R21, R4 ;  /* 0x000000041517723e */ /* 0x000fe200000010ff */
[----:B------:R-:W-:-:S04]  /*1450*/  IMAD.WIDE.U32 R20, R15, 0x4, R2 ;  /* 0x000000040f147825 */ /* 0x000fc800078e0002 */
[----:B------:R0:W-:Y:S04]  /*1460*/  STG.E desc[UR8][R16.64], R23 ;  /* 0x0000001710007986 */ /* 0x0001e8000c101908 */
[----:B------:R-:W2:Y:S01]  /*1470*/  LDG.E R20, desc[UR8][R20.64] ;  /* 0x0000000814147981 */ /* 0x000ea2000c1e1900 */
[----:B0-----:R-:W-:Y:S01]  /*1480*/  IMAD.WIDE.U32 R22, R5, 0x4, R2 ;  /* 0x0000000405167825 */ /* 0x001fe200078e0002 */
[C---:B--2---:R-:W-:Y:S02]  /*1490*/  PRMT R4, R20.reuse, 0x7632, R4 ;  /* 0x0000763214047816 */ /* 0x044fe40000000004 */
[----:B------:R-:W-:-:S03]  /*14a0*/  SHF.L.U32 R19, R20, 0x10, RZ ;  /* 0x0000001014137819 */ /* 0x000fc600000006ff */
[----:B------:R-:W-:Y:S02]  /*14b0*/  IMAD.U32 R25, R4, 0x10000, RZ ;  /* 0x0001000004197824 */ /* 0x000fe400078e00ff */
[----:B------:R-:W-:Y:S01]  /*14c0*/  FADD R4, -R10, R19 ;  /* 0x000000130a047221 */ /* 0x000fe20000000100 */
[----:B------:R-:W-:-:S04]  /*14d0*/  IMAD.WIDE.U32 R18, R15, 0x4, R8 ;  /* 0x000000040f127825 */ /* 0x000fc800078e0008 */
[----:B------:R-:W-:Y:S01]  /*14e0*/  FADD R14, -R10, R25 ;  /* 0x000000190a0e7221 */ /* 0x000fe20000000100 */
[----:B------:R-:W-:-:S03]  /*14f0*/  FMUL R4, R4, R11 ;  /* 0x0000000b04047220 */ /* 0x000fc60000400000 */
[----:B------:R-:W-:-:S05]  /*1500*/  FMUL R25, R14, R11 ;  /* 0x0000000b0e197220 */ /* 0x000fca0000400000 */
[----:B------:R-:W-:-:S05]  /*1510*/  F2FP.BF16.F32.PACK_AB R25, R25, R4 ;  /* 0x000000041919723e */ /* 0x000fca00000010ff */
[----:B------:R0:W-:Y:S04]  /*1520*/  STG.E desc[UR8][R18.64], R25 ;  /* 0x0000001912007986 */ /* 0x0001e8000c101908 */
[----:B------:R-:W2:Y:S01]  /*1530*/  LDG.E R22, desc[UR8][R22.64] ;  /* 0x0000000816167981 */ /* 0x000ea2000c1e1900 */
[----:B0-----:R-:W-:Y:S01]  /*1540*/  IMAD.WIDE.U32 R18, R13, 0x4, R2 ;  /* 0x000000040d127825 */ /* 0x001fe200078e0002 */
[C---:B--2---:R-:W-:Y:S02]  /*1550*/  PRMT R4, R22.reuse, 0x7632, R4 ;  /* 0x0000763216047816 */ /* 0x044fe40000000004 */
[----:B------:R-:W-:Y:S02]  /*1560*/  SHF.L.U32 R17, R22, 0x10, RZ ;  /* 0x0000001016117819 */ /* 0x000fe400000006ff */
[----:B------:R-:W-:-:S03]  /*1570*/  SHF.L.U32 R21, R4, 0x10, RZ ;  /* 0x0000001004157819 */ /* 0x000fc600000006ff */
[----:B------:R-:W-:Y:S01]  /*1580*/  FADD R4, -R10, R17 ;  /* 0x000000110a047221 */ /* 0x000fe20000000100 */
[----:B------:R-:W-:-:S04]  /*1590*/  IMAD.WIDE.U32 R16, R5, 0x4, R8 ;  /* 0x0000000405107825 */ /* 0x000fc800078e0008 */
[----:B------:R-:W-:Y:S01]  /*15a0*/  FADD R14, -R10, R21 ;  /* 0x000000150a0e7221 */ /* 0x000fe20000000100 */
[----:B------:R-:W-:-:S03]  /*15b0*/  FMUL R4, R4, R11 ;  /* 0x0000000b04047220 */ /* 0x000fc60000400000 */
[----:B------:R-:W-:-:S05]  /*15c0*/  FMUL R21, R14, R11 ;  /* 0x0000000b0e157220 */ /* 0x000fca0000400000 */
[----:B------:R-:W-:-:S05]  /*15d0*/  F2FP.BF16.F32.PACK_AB R27, R21, R4 ;  /* 0x00000004151b723e */ /* 0x000fca00000010ff */
[----:B------:R2:W-:Y:S04]  /*15e0*/  STG.E desc[UR8][R16.64], R27 ;  /* 0x0000001b10007986 */ /* 0x0005e8000c101908 */
[----:B------:R-:W3:Y:S01]  /*15f0*/  LDG.E R18, desc[UR8][R18.64] ;  /* 0x0000000812127981 */ /* 0x000ee2000c1e1900 */
[C-C-:B------:R-:W-:Y:S02]  /*1600*/  IADD3 R7, PT, PT, R12.reuse, R7, R12.reuse ;  /* 0x000000070c077210 */ /* 0x140fe40007ffe00c */
[C---:B------:R-:W-:Y:S02]  /*1610*/  LEA R5, R12.reuse, R5, 0x2 ;  /* 0x000000050c057211 */ /* 0x040fe400078e10ff */
[C---:B------:R-:W-:Y:S02]  /*1620*/  IADD3 R7, PT, PT, R12.reuse, R7, R12 ;  /* 0x000000070c077210 */ /* 0x040fe40007ffe00c */
[----:B------:R-:W-:-:S02]  /*1630*/  LEA R15, R12, R15, 0x2 ;  /* 0x0000000f0c0f7211 */ /* 0x000fc400078e10ff */
[----:B------:R-:W-:Y:S02]  /*1640*/  ISETP.GE.AND P0, PT, R7, R0, PT ;  /* 0x000000000700720c */ /* 0x000fe40003f06270 */
[C---:B---3--:R-:W-:Y:S01]  /*1650*/  PRMT R4, R18.reuse, 0x7632, R4 ;  /* 0x0000763212047816 */ /* 0x048fe20000000004 */
[----:B------:R-:W-:-:S03]  /*1660*/  IMAD.U32 R21, R18, 0x10000, RZ ;  /* 0x0001000012157824 */ /* 0x000fc600078e00ff */
[----:B------:R-:W-:Y:S01]  /*1670*/  SHF.L.U32 R23, R4, 0x10, RZ ;  /* 0x0000001004177819 */ /* 0x000fe200000006ff */
[----:B------:R-:W-:Y:S01]  /*1680*/  FADD R4, -R10, R21 ;  /* 0x000000150a047221 */ /* 0x000fe20000000100 */
[----:B------:R-:W-:-:S04]  /*1690*/  IMAD.WIDE.U32 R20, R13, 0x4, R8 ;  /* 0x000000040d147825 */ /* 0x000fc800078e0008 */
[----:B------:R-:W-:Y:S01]  /*16a0*/  FADD R14, -R10, R23 ;  /* 0x000000170a0e7221 */ /* 0x000fe20000000100 */
[-C--:B------:R-:W-:Y:S01]  /*16b0*/  FMUL R4, R4, R11.reuse ;  /* 0x0000000b04047220 */ /* 0x080fe20000400000 */
[----:B------:R-:W-:Y:S02]  /*16c0*/  IMAD R13, R12, 0x4, R13 ;  /* 0x000000040c0d7824 */ /* 0x000fe400078e020d */
[----:B------:R-:W-:-:S05]  /*16d0*/  FMUL R23, R14, R11 ;  /* 0x0000000b0e177220 */ /* 0x000fca0000400000 */
[----:B------:R-:W-:-:S05]  /*16e0*/  F2FP.BF16.F32.PACK_AB R23, R23, R4 ;  /* 0x000000041717723e */ /* 0x000fca00000010ff */
[----:B------:R2:W-:Y:S01]  /*16f0*/  STG.E desc[UR8][R20.64], R23 ;  /* 0x0000001714007986 */ /* 0x0005e2000c101908 */
[----:B------:R-:W-:Y:S05]  /*1700*/  @!P0 BRA `(.L_x_21) ;  /* 0xfffffffc00248947 */ /* 0x000fea000383ffff */
.L_x_20:
[----:B------:R-:W-:Y:S05]  /*1710*/  BSYNC.RECONVERGENT B1 ;  /* 0x0000000000017941 */ /* 0x000fea0003800200 */
.L_x_19:
[----:B------:R-:W-:Y:S05]  /*1720*/  BRA `(.L_x_13) ;  /* 0x0000001c00b87947 */ /* 0x000fea0003800000 */
.L_x_15:
[----:B------:R-:W2:Y:S01]  /*1730*/  I2F.U32.RP R18, R12 ;  /* 0x0000000c00127306 */ /* 0x000ea20000209000 */
[----:B------:R-:W-:Y:S01]  /*1740*/  IADD3 R13, PT, PT, R7, R12, RZ ;  /* 0x0000000c070d7210 */ /* 0x000fe20007ffe0ff */
[----:B------:R-:W-:Y:S01]  /*1750*/  BSSY.RECONVERGENT B1, `(.L_x_22) ;  /* 0x000003a000017945 */ /* 0x000fe20003800200 */
[----:B------:R-:W-:Y:S02]  /*1760*/  ISETP.NE.U32.AND P2, PT, R12, RZ, PT ;  /* 0x000000ff0c00720c */ /* 0x000fe40003f45070 */
[----:B------:R-:W-:Y:S02]  /*1770*/  ISETP.GE.U32.AND P0, PT, R13, R0, PT ;  /* 0x000000000d00720c */ /* 0x000fe40003f06070 */
[----:B------:R-:W-:Y:S02]  /*1780*/  VIMNMX.U32 R14, PT, PT, R0, R13, !PT ;  /* 0x0000000d000e7248 */ /* 0x000fe40007fe0000 */
[----:B------:R-:W-:-:S04]  /*1790*/  SEL R15, RZ, 0x1, P0 ;  /* 0x00000001ff0f7807 */ /* 0x000fc80000000000 */
[----:B------:R-:W-:Y:S01]  /*17a0*/  IADD3 R13, PT, PT, R14, -R13, -R15 ;  /* 0x8000000d0e0d7210 */ /* 0x000fe20007ffe80f */
[----:B--2---:R-:W2:Y:S02]  /*17b0*/  MUFU.RCP R18, R18 ;  /* 0x0000001200127308 */ /* 0x004ea40000001000 */
[----:B--2---:R-:W-:-:S06]  /*17c0*/  IADD3 R4, PT, PT, R18, 0xffffffe, RZ ;  /* 0x0ffffffe12047810 */ /* 0x004fcc0007ffe0ff */
[----:B------:R2:W3:Y:S02]  /*17d0*/  F2I.FTZ.U32.TRUNC.NTZ R5, R4 ;  /* 0x0000000400057305 */ /* 0x0004e4000021f000 */
[----:B--2---:R-:W-:Y:S01]  /*17e0*/  MOV R4, RZ ;  /* 0x000000ff00047202 */ /* 0x004fe20000000f00 */
[----:B---3--:R-:W-:-:S04]  /*17f0*/  IMAD.MOV R19, RZ, RZ, -R5 ;  /* 0x000000ffff137224 */ /* 0x008fc800078e0a05 */
[----:B------:R-:W-:-:S04]  /*1800*/  IMAD R19, R19, R12, RZ ;  /* 0x0000000c13137224 */ /* 0x000fc800078e02ff */
[----:B------:R-:W-:-:S06]  /*1810*/  IMAD.HI.U32 R18, R5, R19, R4 ;  /* 0x0000001305127227 */ /* 0x000fcc00078e0004 */
[----:B------:R-:W-:-:S04]  /*1820*/  IMAD.HI.U32 R18, R18, R13, RZ ;  /* 0x0000000d12127227 */ /* 0x000fc800078e00ff */
[----:B------:R-:W-:-:S04]  /*1830*/  IMAD.MOV R4, RZ, RZ, -R18 ;  /* 0x000000ffff047224 */ /* 0x000fc800078e0a12 */
[----:B------:R-:W-:-:S05]  /*1840*/  IMAD R13, R12, R4, R13 ;  /* 0x000000040c0d7224 */ /* 0x000fca00078e020d */
[----:B------:R-:W-:-:S13]  /*1850*/  ISETP.GE.U32.AND P0, PT, R13, R12, PT ;  /* 0x0000000c0d00720c */ /* 0x000fda0003f06070 */
[-C--:B------:R-:W-:Y:S02]  /*1860*/  @P0 IADD3 R13, PT, PT, R13, -R12.reuse, RZ ;  /* 0x8000000c0d0d0210 */ /* 0x080fe40007ffe0ff */
[----:B------:R-:W-:Y:S02]  /*1870*/  @P0 IADD3 R18, PT, PT, R18, 0x1, RZ ;  /* 0x0000000112120810 */ /* 0x000fe40007ffe0ff */
[----:B------:R-:W-:-:S13]  /*1880*/  ISETP.GE.U32.AND P1, PT, R13, R12, PT ;  /* 0x0000000c0d00720c */ /* 0x000fda0003f26070 */
[----:B------:R-:W-:Y:S01]  /*1890*/  @P1 VIADD R18, R18, 0x1 ;  /* 0x0000000112121836 */ /* 0x000fe20000000000 */
[----:B------:R-:W-:-:S04]  /*18a0*/  @!P2 LOP3.LUT R18, RZ, R12, RZ, 0x33, !PT ;  /* 0x0000000cff12a212 */ /* 0x000fc800078e33ff */
[----:B------:R-:W-:-:S04]  /*18b0*/  IADD3 R4, PT, PT, R15, R18, RZ ;  /* 0x000000120f047210 */ /* 0x000fc80007ffe0ff */
[C---:B------:R-:W-:Y:S02]  /*18c0*/  LOP3.LUT R5, R4.reuse, 0x3, RZ, 0xc0, !PT ;  /* 0x0000000304057812 */ /* 0x040fe400078ec0ff */
[----:B------:R-:W-:Y:S02]  /*18d0*/  ISETP.GE.U32.AND P0, PT, R4, 0x3, PT ;  /* 0x000000030400780c */ /* 0x000fe40003f06070 */
[----:B------:R-:W-:-:S13]  /*18e0*/  ISETP.NE.AND P1, PT, R5, 0x3, PT ;  /* 0x000000030500780c */ /* 0x000fda0003f25270 */
[----:B------:R-:W-:Y:S05]  /*18f0*/  @!P1 BRA `(.L_x_23) ;  /* 0x00000000007c9947 */ /* 0x000fea0003800000 */
[----:B------:R-:W-:-:S04]  /*1900*/  IADD3 R4, PT, PT, R4, 0x1, RZ ;  /* 0x0000000104047810 */ /* 0x000fc80007ffe0ff */
[----:B------:R-:W-:Y:S01]  /*1910*/  LOP3.LUT R13, R4, 0x3, RZ, 0xc0, !PT ;  /* 0x00000003040d7812 */ /* 0x000fe200078ec0ff */
[----:B------:R-:W-:-:S04]  /*1920*/  IMAD.WIDE.U32 R4, R7, 0x4, RZ ;  /* 0x0000000407047825 */ /* 0x000fc800078e00ff */
[----:B------:R-:W-:Y:S02]  /*1930*/  IMAD R7, R13, R12, R7 ;  /* 0x0000000c0d077224 */ /* 0x000fe400078e0207 */
[----:B------:R-:W-:-:S07]  /*1940*/  IMAD.MOV R13, RZ, RZ, -R13 ;  /* 0x000000ffff0d7224 */ /* 0x000fce00078e0a0d */
.L_x_24:
[----:B--2---:R-:W-:-:S04]  /*1950*/  IADD3 R14, P1, PT, R4, R2, RZ ;  /* 0x00000002040e7210 */ /* 0x004fc80007f3e0ff */
[----:B------:R-:W-:Y:S02]  /*1960*/  IADD3.X R15, PT, PT, R5, R3, RZ, P1, !PT ;  /* 0x00000003050f7210 */ /* 0x000fe40000ffe4ff */
[----:B------:R-:W-:-:S03]  /*1970*/  IADD3 R18, P1, PT, R4, R16, RZ ;  /* 0x0000001004127210 */ /* 0x000fc60007f3e0ff */
[----:B------:R-:W2:Y:S01]  /*1980*/  LDG.E R14, desc[UR8][R14.64] ;  /* 0x000000080e0e7981 */ /* 0x000ea2000c1e1900 */
[----:B------:R-:W-:-:S05]  /*1990*/  IADD3.X R19, PT, PT, R5, R17, RZ, P1, !PT ;  /* 0x0000001105137210 */ /* 0x000fca0000ffe4ff */
[----:B------:R-:W3:Y:S01]  /*19a0*/  LDG.E R18, desc[UR8][R18.64] ;  /* 0x0000000812127981 */ /* 0x000ee2000c1e1900 */
[----:B------:R-:W-:Y:S02]  /*19b0*/  IADD3 R13, PT, PT, R13, 0x1, RZ ;  /* 0x000000010d0d7810 */ /* 0x000fe40007ffe0ff */
[C---:B--2---:R-:W-:Y:S01]  /*19c0*/  PRMT R20, R14.reuse, 0x7632, R20 ;  /* 0x000076320e147816 */ /* 0x044fe20000000014 */
[----:B0-----:R-:W-:Y:S01]  /*19d0*/  IMAD.U32 R21, R14, 0x10000, RZ ;  /* 0x000100000e157824 */ /* 0x001fe200078e00ff */
[----:B------:R-:W-:Y:S02]  /*19e0*/  IADD3 R14, P1, PT, R4, R8, RZ ;  /* 0x00000008040e7210 */ /* 0x000fe40007f3e0ff */
[----:B------:R-:W-:Y:S01]  /*19f0*/  SHF.L.U32 R23, R20, 0x10, RZ ;  /* 0x0000001014177819 */ /* 0x000fe200000006ff */
[--C-:B-1----:R-:W-:Y:S01]  /*1a00*/  FADD R20, -R10, R21.reuse ;  /* 0x000000150a147221 */ /* 0x102fe20000000100 */
[----:B---3--:R-:W-:Y:S02]  /*1a10*/  PRMT R21, R18, 0x7632, R21 ;  /* 0x0000763212157816 */ /* 0x008fe40000000015 */
[----:B------:R-:W-:Y:S01]  /*1a20*/  IADD3.X R15, PT, PT, R5, R9, RZ, P1, !PT ;  /* 0x00000009050f7210 */ /* 0x000fe20000ffe4ff */
[----:B------:R-:W-:Y:S01]  /*1a30*/  FADD R22, -R10, R23 ;  /* 0x000000170a167221 */ /* 0x000fe20000000100 */
[----:B------:R-:W-:Y:S01]  /*1a40*/  SHF.L.U32 R23, R18, 0x10, RZ ;  /* 0x0000001012177819 */ /* 0x000fe200000006ff */
[----:B------:R-:W-:Y:S01]  /*1a50*/  FMUL R20, R20, R11 ;  /* 0x0000000b14147220 */ /* 0x000fe20000400000 */
[----:B------:R-:W-:-:S02]  /*1a60*/  IMAD.U32 R21, R21, 0x10000, RZ ;  /* 0x0001000015157824 */ /* 0x000fc400078e00ff */
[----:B------:R-:W-:Y:S01]  /*1a70*/  FMUL R22, R22, R11 ;  /* 0x0000000b16167220 */ /* 0x000fe20000400000 */
[----:B------:R-:W-:Y:S01]  /*1a80*/  ISETP.NE.AND P1, PT, R13, RZ, PT ;  /* 0x000000ff0d00720c */ /* 0x000fe20003f25270 */
[----:B------:R-:W-:Y:S01]  /*1a90*/  FADD R20, R20, R23 ;  /* 0x0000001714147221 */ /* 0x000fe20000000000 */
[----:B------:R-:W-:-:S04]  /*1aa0*/  IMAD.WIDE.U32 R4, R12, 0x4, R4 ;  /* 0x000000040c047825 */ /* 0x000fc800078e0004 */
[----:B------:R-:W-:-:S05]  /*1ab0*/  FADD R21, R21, R22 ;  /* 0x0000001615157221 */ /* 0x000fca0000000000 */
[----:B------:R-:W-:-:S05]  /*1ac0*/  F2FP.BF16.F32.PACK_AB R21, R21, R20 ;  /* 0x000000141515723e */ /* 0x000fca00000010ff */
[----:B------:R2:W-:Y:S01]  /*1ad0*/  STG.E desc[UR8][R14.64], R21 ;  /* 0x000000150e007986 */ /* 0x0005e2000c101908 */
[----:B------:R-:W-:Y:S05]  /*1ae0*/  @P1 BRA `(.L_x_24) ;  /* 0xfffffffc00981947 */ /* 0x000fea000383ffff */
.L_x_23:
[----:B------:R-:W-:Y:S05]  /*1af0*/  BSYNC.RECONVERGENT B1 ;  /* 0x0000000000017941 */ /* 0x000fea0003800200 */
.L_x_22:
[----:B------:R-:W-:Y:S04]  /*1b00*/  BSSY.RECONVERGENT B1, `(.L_x_25) ;  /* 0x0000059000017945 */ /* 0x000fe80003800200 */
[----:B------:R-:W-:Y:S05]  /*1b10*/  @!P0 BRA `(.L_x_26) ;  /* 0x00000004005c8947 */ /* 0x000fea0003800000 */
[----:B------:R-:W3:Y:S01]  /*1b20*/  LDC.64 R4, c[0x0][0x398] ;  /* 0x0000e600ff047b82 */ /* 0x000ee20000000a00 */
[C-C-:B------:R-:W-:Y:S01]  /*1b30*/  IMAD R13, R12.reuse, 0x2, R7.reuse ;  /* 0x000000020c0d7824 */ /* 0x140fe200078e0207 */
[----:B------:R-:W-:Y:S01]  /*1b40*/  IADD3 R17, PT, PT, R7, R12, RZ ;  /* 0x0000000c07117210 */ /* 0x000fe20007ffe0ff */
[----:B--2---:R-:W-:-:S07]  /*1b50*/  IMAD R15, R12, 0x3, R7 ;  /* 0x000000030c0f7824 */ /* 0x004fce00078e0207 */
.L_x_27:
[----:B0---4-:R-:W-:-:S04]  /*1b60*/  IMAD.WIDE.U32 R20, R7, 0x4, R2 ;  /* 0x0000000407147825 */ /* 0x011fc800078e0002 */
[----:B---3--:R-:W-:Y:S02]  /*1b70*/  IMAD.WIDE.U32 R18, R7, 0x4, R4 ;  /* 0x0000000407127825 */ /* 0x008fe400078e0004 */
[----:B------:R-:W2:Y:S04]  /*1b80*/  LDG.E R20, desc[UR8][R20.64] ;  /* 0x0000000814147981 */ /* 0x000ea8000c1e1900 */
[----:B------:R-:W3:Y:S01]  /*1b90*/  LDG.E R18, desc[UR8][R18.64] ;  /* 0x0000000812127981 */ /* 0x000ee2000c1e1900 */
[C---:B--2---:R-:W-:Y:S02]  /*1ba0*/  PRMT R14, R20.reuse, 0x7632, R14 ;  /* 0x00007632140e7816 */ /* 0x044fe4000000000e */
[----:B------:R-:W-:Y:S02]  /*1bb0*/  SHF.L.U32 R23, R20, 0x10, RZ ;  /* 0x0000001014177819 */ /* 0x000fe400000006ff */
[----:B---3--:R-:W-:Y:S01]  /*1bc0*/  PRMT R16, R18, 0x7632, R16 ;  /* 0x0000763212107816 */ /* 0x008fe20000000010 */
[----:B------:R-:W-:-:S02]  /*1bd0*/  IMAD.U32 R25, R14, 0x10000, RZ ;  /* 0x000100000e197824 */ /* 0x000fc400078e00ff */
[----:B-1----:R-:W-:Y:S01]  /*1be0*/  FADD R14, -R10, R23 ;  /* 0x000000170a0e7221 */ /* 0x002fe20000000100 */
[----:B------:R-:W-:Y:S01]  /*1bf0*/  SHF.L.U32 R23, R18, 0x10, RZ ;  /* 0x0000001012177819 */ /* 0x000fe200000006ff */
[----:B------:R-:W-:Y:S01]  /*1c00*/  FADD R22, -R10, R25 ;  /* 0x000000190a167221 */ /* 0x000fe20000000100 */
[----:B------:R-:W-:Y:S01]  /*1c10*/  SHF.L.U32 R16, R16, 0x10, RZ ;  /* 0x0000001010107819 */ /* 0x000fe200000006ff */
[----:B------:R-:W-:Y:S01]  /*1c20*/  FMUL R14, R14, R11 ;  /* 0x0000000b0e0e7220 */ /* 0x000fe20000400000 */
[----:B------:R-:W-:-:S04]  /*1c30*/  IMAD.WIDE.U32 R18, R7, 0x4, R8 ;  /* 0x0000000407127825 */ /* 0x000fc800078e0008 */
[----:B------:R-:W-:Y:S01]  /*1c40*/  FMUL R21, R22, R11 ;  /* 0x0000000b16157220 */ /* 0x000fe20000400000 */
[----:B------:R-:W-:-:S03]  /*1c50*/  FADD R14, R14, R23 ;  /* 0x000000170e0e7221 */ /* 0x000fc60000000000 */
[----:B------:R-:W-:-:S05]  /*1c60*/  FADD R21, R16, R21 ;  /* 0x0000001510157221 */ /* 0x000fca0000000000 */
[----:B------:R-:W-:Y:S01]  /*1c70*/  F2FP.BF16.F32.PACK_AB R25, R21, R14 ;  /* 0x0000000e1519723e */ /* 0x000fe200000010ff */
[----:B------:R-:W-:-:S04]  /*1c80*/  IMAD.WIDE.U32 R20, R17, 0x4, R2 ;  /* 0x0000000411147825 */ /* 0x000fc800078e0002 */
[----:B------:R0:W-:Y:S01]  /*1c90*/  STG.E desc[UR8][R18.64], R25 ;  /* 0x0000001912007986 */ /* 0x0001e2000c101908 */
[----:B------:R-:W-:-:S03]  /*1ca0*/  IMAD.WIDE.U32 R22, R17, 0x4, R4 ;  /* 0x0000000411167825 */ /* 0x000fc600078e0004 */
[----:B------:R-:W2:Y:S04]  /*1cb0*/  LDG.E R20, desc[UR8][R20.64] ;  /* 0x0000000814147981 */ /* 0x000ea8000c1e1900 */
[----:B------:R-:W3:Y:S01]  /*1cc0*/  LDG.E R22, desc[UR8][R22.64] ;  /* 0x0000000816167981 */ /* 0x000ee2000c1e1900 */
[C---:B--2---:R-:W-:Y:S01]  /*1cd0*/  PRMT R14, R20.reuse, 0x7632, R14 ;  /* 0x00007632140e7816 */ /* 0x044fe2000000000e */
[----:B------:R-:W-:-:S03]  /*1ce0*/  IMAD.U32 R27, R20, 0x10000, RZ ;  /* 0x00010000141b7824 */ /* 0x000fc600078e00ff */
[----:B------:R-:W-:Y:S01]  /*1cf0*/  SHF.L.U32 R29, R14, 0x10, RZ ;  /* 0x000000100e1d7819 */ /* 0x000fe200000006ff */
[----:B------:R-:W-:Y:S01]  /*1d00*/  FADD R14, -R10, R27 ;  /* 0x0000001b0a0e7221 */ /* 0x000fe20000000100 */
[C---:B---3--:R-:W-:Y:S02]  /*1d10*/  PRMT R16, R22.reuse, 0x7632, R16 ;  /* 0x0000763216107816 */ /* 0x048fe40000000010 */
[----:B------:R-:W-:Y:S01]  /*1d20*/  SHF.L.U32 R27, R22, 0x10, RZ ;  /* 0x00000010161b7819 */ /* 0x000fe200000006ff */
[----:B------:R-:W-:Y:S01]  /*1d30*/  FADD R24, -R10, R29 ;  /* 0x0000001d0a187221 */ /* 0x000fe20000000100 */
[-C--:B------:R-:W-:Y:S01]  /*1d40*/  FMUL R14, R14, R11.reuse ;  /* 0x0000000b0e0e7220 */ /* 0x080fe20000400000 */
[----:B------:R-:W-:Y:S02]  /*1d50*/  IMAD.U32 R16, R16, 0x10000, RZ ;  /* 0x0001000010107824 */ /* 0x000fe400078e00ff */
[----:B0-----:R-:W-:Y:S01]  /*1d60*/  FMUL R19, R24, R11 ;  /* 0x0000000b18137220 */ /* 0x001fe20000400000 */
[----:B------:R-:W-:-:S03]  /*1d70*/  FADD R14, R14, R27 ;  /* 0x0000001b0e0e7221 */ /* 0x000fc60000000000 */
[----:B------:R-:W-:Y:S01]  /*1d80*/  FADD R21, R16, R19 ;  /* 0x0000001310157221 */ /* 0x000fe20000000000 */
[----:B------:R-:W-:-:S04]  /*1d90*/  IMAD.WIDE.U32 R18, R17, 0x4, R8 ;  /* 0x0000000411127825 */ /* 0x000fc800078e0008 */
[----:B------:R-:W-:Y:S01]  /*1da0*/  F2FP.BF16.F32.PACK_AB R25, R21, R14 ;  /* 0x0000000e1519723e */ /* 0x000fe200000010ff */
[----:B------:R-:W-:-:S04]  /*1db0*/  IMAD.WIDE.U32 R20, R13, 0x4, R2 ;  /* 0x000000040d147825 */ /* 0x000fc800078e0002 */
[----:B------:R0:W-:Y:S01]  /*1dc0*/  STG.E desc[UR8][R18.64], R25 ;  /* 0x0000001912007986 */ /* 0x0001e2000c101908 */
[----:B------:R-:W-:-:S03]  /*1dd0*/  IMAD.WIDE.U32 R22, R13, 0x4, R4 ;  /* 0x000000040d167825 */ /* 0x000fc600078e0004 */
[----:B------:R-:W2:Y:S04]  /*1de0*/  LDG.E R20, desc[UR8][R20.64] ;  /* 0x0000000814147981 */ /* 0x000ea8000c1e1900 */
[----:B------:R-:W3:Y:S01]  /*1df0*/  LDG.E R22, desc[UR8][R22.64] ;  /* 0x0000000816167981 */ /* 0x000ee2000c1e1900 */
[C---:B--2---:R-:W-:Y:S02]  /*1e00*/  PRMT R14, R20.reuse, 0x7632, R14 ;  /* 0x00007632140e7816 */ /* 0x044fe4000000000e */
[----:B------:R-:W-:Y:S02]  /*1e10*/  SHF.L.U32 R27, R20, 0x10, RZ ;  /* 0x00000010141b7819 */ /* 0x000fe400000006ff */
[----:B------:R-:W-:Y:S02]  /*1e20*/  SHF.L.U32 R29, R14, 0x10, RZ ;  /* 0x000000100e1d7819 */ /* 0x000fe400000006ff */
[----:B---3--:R-:W-:Y:S01]  /*1e30*/  PRMT R16, R22, 0x7632, R16 ;  /* 0x0000763216107816 */ /* 0x008fe20000000010 */
[----:B------:R-:W-:Y:S01]  /*1e40*/  FADD R14, -R10, R27 ;  /* 0x0000001b0a0e7221 */ /* 0x000fe20000000100 */
[----:B------:R-:W-:-:S02]  /*1e50*/  IMAD.U32 R27, R22, 0x10000, RZ ;  /* 0x00010000161b7824 */ /* 0x000fc400078e00ff */
[----:B------:R-:W-:Y:S01]  /*1e60*/  FADD R24, -R10, R29 ;  /* 0x0000001d0a187221 */ /* 0x000fe20000000100 */
[----:B------:R-:W-:Y:S01]  /*1e70*/  SHF.L.U32 R16, R16, 0x10, RZ ;  /* 0x0000001010107819 */ /* 0x000fe200000006ff */
[-C--:B------:R-:W-:Y:S02]  /*1e80*/  FMUL R14, R14, R11.reuse ;  /* 0x0000000b0e0e7220 */ /* 0x080fe40000400000 */
[----:B0-----:R-:W-:Y:S02]  /*1e90*/  FMUL R19, R24, R11 ;  /* 0x0000000b18137220 */ /* 0x001fe40000400000 */
[----:B------:R-:W-:Y:S02]  /*1ea0*/  FADD R14, R14, R27 ;  /* 0x0000001b0e0e7221 */ /* 0x000fe40000000000 */
        /* <DEDUP_REMOVED lines=8> */
[C-C-:B------:R-:W-:Y:S01]  /*1f30*/  IADD3 R7, PT, PT, R12.reuse, R7, R12.reuse ;  /* 0x000000070c077210 */ /* 0x140fe20007ffe00c */
[C---:B------:R-:W-:Y:S01]  /*1f40*/  IMAD R13, R12.reuse, 0x4, R13 ;  /* 0x000000040c0d7824 */ /* 0x040fe200078e020d */
[C---:B------:R-:W-:Y:S02]  /*1f50*/  LEA R17, R12.reuse, R17, 0x2 ;  /* 0x000000110c117211 */ /* 0x040fe400078e10ff */
[----:B------:R-:W-:-:S04]  /*1f60*/  IADD3 R7, PT, PT, R12, R7, R12 ;  /* 0x000000070c077210 */ /* 0x000fc80007ffe00c */
[----:B------:R-:W-:Y:S02]  /*1f70*/  ISETP.GE.AND P0, PT, R7, R0, PT ;  /* 0x000000000700720c */ /* 0x000fe40003f06270 */
[C---:B--2---:R-:W-:Y:S02]  /*1f80*/  PRMT R14, R20.reuse, 0x7632, R14 ;  /* 0x00007632140e7816 */ /* 0x044fe4000000000e */
[----:B------:R-:W-:Y:S02]  /*1f90*/  SHF.L.U32 R27, R20, 0x10, RZ ;  /* 0x00000010141b7819 */ /* 0x000fe400000006ff */
[----:B---3--:R-:W-:Y:S01]  /*1fa0*/  PRMT R16, R22, 0x7632, R16 ;  /* 0x0000763216107816 */ /* 0x008fe20000000010 */
[----:B------:R-:W-:Y:S02]  /*1fb0*/  IMAD.U32 R29, R14, 0x10000, RZ ;  /* 0x000100000e1d7824 */ /* 0x000fe400078e00ff */
[----:B------:R-:W-:Y:S01]  /*1fc0*/  FADD R14, -R10, R27 ;  /* 0x0000001b0a0e7221 */ /* 0x000fe20000000100 */
[----:B------:R-:W-:Y:S01]  /*1fd0*/  SHF.L.U32 R27, R22, 0x10, RZ ;  /* 0x00000010161b7819 */ /* 0x000fe200000006ff */
[----:B------:R-:W-:Y:S01]  /*1fe0*/  FADD R24, -R10, R29 ;  /* 0x0000001d0a187221 */ /* 0x000fe20000000100 */
[----:B------:R-:W-:Y:S01]  /*1ff0*/  SHF.L.U32 R16, R16, 0x10, RZ ;  /* 0x0000001010107819 */ /* 0x000fe200000006ff */
[----:B------:R-:W-:-:S02]  /*2000*/  FMUL R14, R14, R11 ;  /* 0x0000000b0e0e7220 */ /* 0x000fc40000400000 */
[----:B0-----:R-:W-:Y:S02]  /*2010*/  FMUL R19, R24, R11 ;  /* 0x0000000b18137220 */ /* 0x001fe40000400000 */
[----:B------:R-:W-:Y:S02]  /*2020*/  FADD R14, R14, R27 ;  /* 0x0000001b0e0e7221 */ /* 0x000fe40000000000 */
[----:B------:R-:W-:Y:S01]  /*2030*/  FADD R21, R16, R19 ;  /* 0x0000001310157221 */ /* 0x000fe20000000000 */
[----:B------:R-:W-:Y:S01]  /*2040*/  IMAD.WIDE.U32 R18, R15, 0x4, R8 ;  /* 0x000000040f127825 */ /* 0x000fe200078e0008 */
[----:B------:R-:W-:-:S03]  /*2050*/  LEA R15, R12, R15, 0x2 ;  /* 0x0000000f0c0f7211 */ /* 0x000fc600078e10ff */
[----:B------:R-:W-:-:S05]  /*2060*/  F2FP.BF16.F32.PACK_AB R21, R21, R14 ;  /* 0x0000000e1515723e */ /* 0x000fca00000010ff */
[----:B------:R4:W-:Y:S01]  /*2070*/  STG.E desc[UR8][R18.64], R21 ;  /* 0x0000001512007986 */ /* 0x0009e2000c101908 */
[----:B------:R-:W-:Y:S05]  /*2080*/  @!P0 BRA `(.L_x_27) ;  /* 0xfffffff800b48947 */ /* 0x000fea000383ffff */
.L_x_26:
[----:B------:R-:W-:Y:S05]  /*2090*/  BSYNC.RECONVERGENT B1 ;  /* 0x0000000000017941 */ /* 0x000fea0003800200 */
.L_x_25:
[----:B------:R-:W-:Y:S05]  /*20a0*/  BRA `(.L_x_13) ;  /* 0x0000001400587947 */ /* 0x000fea0003800000 */
.L_x_14:
[----:B------:R-:W2:Y:S02]  /*20b0*/  LDC.64 R4, c[0x0][0x398] ;  /* 0x0000e600ff047b82 */ /* 0x000ea40000000a00 */
[----:B--2---:R-:W-:-:S04]  /*20c0*/  ISETP.NE.U32.AND P0, PT, R4, RZ, PT ;  /* 0x000000ff0400720c */ /* 0x004fc80003f05070 */
[----:B------:R-:W-:-:S13]  /*20d0*/  ISETP.NE.AND.EX P0, PT, R5, RZ, PT, P0 ;  /* 0x000000ff0500720c */ /* 0x000fda0003f05300 */
[----:B------:R-:W-:Y:S05]  /*20e0*/  @P0 BRA `(.L_x_28) ;  /* 0x0000000800600947 */ /* 0x000fea0003800000 */
        /* <DEDUP_REMOVED lines=9> */
[----:B--2---:R-:W-:-:S06]  /*2180*/  VIADD R4, R18, 0xffffffe ;  /* 0x0ffffffe12047836 */ /* 0x004fcc0000000000 */
[----:B------:R2:W3:Y:S02]  /*2190*/  F2I.FTZ.U32.TRUNC.NTZ R5, R4 ;  /* 0x0000000400057305 */ /* 0x0004e4000021f000 */
[----:B--2---:R-:W-:Y:S01]  /*21a0*/  IMAD.MOV.U32 R4, RZ, RZ, RZ ;  /* 0x000000ffff047224 */ /* 0x004fe200078e00ff */
[----:B---3--:R-:W-:-:S05]  /*21b0*/  IADD3 R19, PT, PT, RZ, -R5, RZ ;  /* 0x80000005ff137210 */ /* 0x008fca0007ffe0ff */
[----:B------:R-:W-:-:S04]  /*21c0*/  IMAD R19, R19, R12, RZ ;  /* 0x0000000c13137224 */ /* 0x000fc800078e02ff */
[----:B------:R-:W-:-:S06]  /*21d0*/  IMAD.HI.U32 R18, R5, R19, R4 ;  /* 0x0000001305127227 */ /* 0x000fcc00078e0004 */
[----:B------:R-:W-:-:S05]  /*21e0*/  IMAD.HI.U32 R18, R18, R13, RZ ;  /* 0x0000000d12127227 */ /* 0x000fca00078e00ff */
[----:B------:R-:W-:-:S05]  /*21f0*/  IADD3 R4, PT, PT, -R18, RZ, RZ ;  /* 0x000000ff12047210 */ /* 0x000fca0007ffe1ff */
[----:B------:R-:W-:-:S05]  /*2200*/  IMAD R13, R12, R4, R13 ;  /* 0x000000040c0d7224 */ /* 0x000fca00078e020d */
[----:B------:R-:W-:-:S13]  /*2210*/  ISETP.GE.U32.AND P0, PT, R13, R12, PT ;  /* 0x0000000c0d00720c */ /* 0x000fda0003f06070 */
[----:B------:R-:W-:Y:S01]  /*2220*/  @P0 IADD3 R13, PT, PT, R13, -R12, RZ ;  /* 0x8000000c0d0d0210 */ /* 0x000fe20007ffe0ff */
[----:B------:R-:W-:-:S03]  /*2230*/  @P0 VIADD R18, R18, 0x1 ;  /* 0x0000000112120836 */ /* 0x000fc60000000000 */
[----:B------:R-:W-:-:S13]  /*2240*/  ISETP.GE.U32.AND P1, PT, R13, R12, PT ;  /* 0x0000000c0d00720c */ /* 0x000fda0003f26070 */
[----:B------:R-:W-:Y:S02]  /*2250*/  @P1 IADD3 R18, PT, PT, R18, 0x1, RZ ;  /* 0x0000000112121810 */ /* 0x000fe40007ffe0ff */
[----:B------:R-:W-:-:S04]  /*2260*/  @!P2 LOP3.LUT R18, RZ, R12, RZ, 0x33, !PT ;  /* 0x0000000cff12a212 */ /* 0x000fc800078e33ff */
[----:B------:R-:W-:-:S04]  /*2270*/  IADD3 R4, PT, PT, R15, R18, RZ ;  /* 0x000000120f047210 */ /* 0x000fc80007ffe0ff */
[C---:B------:R-:W-:Y:S02]  /*2280*/  LOP3.LUT R5, R4.reuse, 0x3, RZ, 0xc0, !PT ;  /* 0x0000000304057812 */ /* 0x040fe400078ec0ff */
[----:B------:R-:W-:Y:S02]  /*2290*/  ISETP.GE.U32.AND P0, PT, R4, 0x3, PT ;  /* 0x000000030400780c */ /* 0x000fe40003f06070 */
[----:B------:R-:W-:-:S13]  /*22a0*/  ISETP.NE.AND P1, PT, R5, 0x3, PT ;  /* 0x000000030500780c */ /* 0x000fda0003f25270 */
[----:B------:R-:W-:Y:S05]  /*22b0*/  @!P1 BRA `(.L_x_30) ;  /* 0x00000000007c9947 */ /* 0x000fea0003800000 */
[----:B------:R-:W-:-:S05]  /*22c0*/  VIADD R4, R4, 0x1 ;  /* 0x0000000104047836 */ /* 0x000fca0000000000 */
[----:B------:R-:W-:Y:S01]  /*22d0*/  LOP3.LUT R13, R4, 0x3, RZ, 0xc0, !PT ;  /* 0x00000003040d7812 */ /* 0x000fe200078ec0ff */
[----:B------:R-:W-:-:S04]  /*22e0*/  IMAD.WIDE.U32 R4, R7, 0x4, RZ ;  /* 0x0000000407047825 */ /* 0x000fc800078e00ff */
[C---:B------:R-:W-:Y:S01]  /*22f0*/  IMAD R7, R13.reuse, R12, R7 ;  /* 0x0000000c0d077224 */ /* 0x040fe200078e0207 */
[----:B------:R-:W-:-:S07]  /*2300*/  IADD3 R13, PT, PT, -R13, RZ, RZ ;  /* 0x000000ff0d0d7210 */ /* 0x000fce0007ffe1ff */
.L_x_31:
[----:B--2---:R-:W-:-:S04]  /*2310*/  IADD3 R14, P1, PT, R4, R2, RZ ;  /* 0x00000002040e7210 */ /* 0x004fc80007f3e0ff */
[----:B------:R-:W-:Y:S02]  /*2320*/  IADD3.X R15, PT, PT, R5, R3, RZ, P1, !PT ;  /* 0x00000003050f7210 */ /* 0x000fe40000ffe4ff */
[----:B------:R-:W-:-:S03]  /*2330*/  IADD3 R18, P1, PT, R4, R16, RZ ;  /* 0x0000001004127210 */ /* 0x000fc60007f3e0ff */
[----:B------:R-:W2:Y:S02]  /*2340*/  LDG.E R14, desc[UR8][R14.64] ;  /* 0x000000080e0e7981 */ /* 0x000ea4000c1e1900 */
[----:B------:R-:W-:-:S05]  /*2350*/  IMAD.X R19, R5, 0x1, R17, P1 ;  /* 0x0000000105137824 */ /* 0x000fca00008e0611 */
[----:B------:R-:W3:Y:S01]  /*2360*/  LDG.E R18, desc[UR8][R18.64] ;  /* 0x0000000812127981 */ /* 0x000ee2000c1e1900 */
[----:B------:R-:W-:Y:S01]  /*2370*/  VIADD R13, R13, 0x1 ;  /* 0x000000010d0d7836 */ /* 0x000fe20000000000 */
[C---:B--2---:R-:W-:Y:S02]  /*2380*/  PRMT R20, R14.reuse, 0x7632, R20 ;  /* 0x000076320e147816 */ /* 0x044fe40000000014 */
[----:B0-----:R-:W-:Y:S02]  /*2390*/  SHF.L.U32 R21, R14, 0x10, RZ ;  /* 0x000000100e157819 */ /* 0x001fe400000006ff */
[----:B------:R-:W-:Y:S02]  /*23a0*/  SHF.L.U32 R23, R20, 0x10, RZ ;  /* 0x0000001014177819 */ /* 0x000fe400000006ff */
[----:B------:R-:W-:Y:S01]  /*23b0*/  IADD3 R14, P1, PT, R4, R8, RZ ;  /* 0x00000008040e7210 */ /* 0x000fe20007f3e0ff */
[--C-:B-1----:R-:W-:Y:S01]  /*23c0*/  FADD R20, -R10, R21.reuse ;  /* 0x000000150a147221 */ /* 0x102fe20000000100 */
[----:B---3--:R-:W-:Y:S01]  /*23d0*/  PRMT R21, R18, 0x7632, R21 ;  /* 0x0000763212157816 */ /* 0x008fe20000000015 */
[----:B------:R-:W-:Y:S01]  /*23e0*/  FADD R22, -R10, R23 ;  /* 0x000000170a167221 */ /* 0x000fe20000000100 */
[----:B------:R-:W-:-:S02]  /*23f0*/  IMAD.U32 R23, R18, 0x10000, RZ ;  /* 0x0001000012177824 */ /* 0x000fc400078e00ff */
[-C--:B------:R-:W-:Y:S01]  /*2400*/  FMUL R20, R20, R11.reuse ;  /* 0x0000000b14147220 */ /* 0x080fe20000400000 */
[----:B------:R-:W-:Y:S01]  /*2410*/  SHF.L.U32 R21, R21, 0x10, RZ ;  /* 0x0000001015157819 */ /* 0x000fe200000006ff */
[----:B------:R-:W-:Y:S01]  /*2420*/  FMUL R22, R22, R11 ;  /* 0x0000000b16167220 */ /* 0x000fe20000400000 */
[----:B------:R-:W-:Y:S01]  /*2430*/  IADD3.X R15, PT, PT, R5, R9, RZ, P1, !PT ;  /* 0x00000009050f7210 */ /* 0x000fe20000ffe4ff */
[----:B------:R-:W-:Y:S01]  /*2440*/  FMUL R20, R20, R23 ;  /* 0x0000001714147220 */ /* 0x000fe20000400000 */
[----:B------:R-:W-:Y:S01]  /*2450*/  ISETP.NE.AND P1, PT, R13, RZ, PT ;  /* 0x000000ff0d00720c */ /* 0x000fe20003f25270 */
[----:B------:R-:W-:Y:S01]  /*2460*/  FMUL R21, R21, R22 ;  /* 0x0000001615157220 */ /* 0x000fe20000400000 */
[----:B------:R-:W-:-:S04]  /*2470*/  IMAD.WIDE.U32 R4, R12, 0x4, R4 ;  /* 0x000000040c047825 */ /* 0x000fc800078e0004 */
[----:B------:R-:W-:-:S05]  /*2480*/  F2FP.BF16.F32.PACK_AB R21, R21, R20 ;  /* 0x000000141515723e */ /* 0x000fca00000010ff */
[----:B------:R2:W-:Y:S02]  /*2490*/  STG.E desc[UR8][R14.64], R21 ;  /* 0x000000150e007986 */ /* 0x0005e4000c101908 */
[----:B------:R-:W-:Y:S05]  /*24a0*/  @P1 BRA `(.L_x_31) ;  /* 0xfffffffc00981947 */ /* 0x000fea000383ffff */
.L_x_30:
[----:B------:R-:W-:Y:S05]  /*24b0*/  BSYNC.RECONVERGENT B1 ;  /* 0x0000000000017941 */ /* 0x000fea0003800200 */
.L_x_29:
[----:B------:R-:W-:Y:S04]  /*24c0*/  BSSY.RECONVERGENT B1, `(.L_x_32) ;  /* 0x0000059000017945 */ /* 0x000fe80003800200 */
[----:B------:R-:W-:Y:S05]  /*24d0*/  @!P0 BRA `(.L_x_33) ;  /* 0x00000004005c8947 */ /* 0x000fea0003800000 */
[----:B------:R-:W3:Y:S01]  /*24e0*/  LDC.64 R4, c[0x0][0x390] ;  /* 0x0000e400ff047b82 */ /* 0x000ee20000000a00 */
[C---:B------:R-:W-:Y:S01]  /*24f0*/  LEA R13, R12.reuse, R7, 0x1 ;  /* 0x000000070c0d7211 */ /* 0x040fe200078e08ff */
[----:B--2---:R-:W-:Y:S01]  /*2500*/  IMAD R15, R12, 0x3, R7 ;  /* 0x000000030c0f7824 */ /* 0x004fe200078e0207 */
[----:B------:R-:W-:-:S07]  /*2510*/  IADD3 R17, PT, PT, R7, R12, RZ ;  /* 0x0000000c07117210 */ /* 0x000fce0007ffe0ff */
.L_x_34:
[----:B0---4-:R-:W-:-:S04]  /*2520*/  IMAD.WIDE.U32 R20, R7, 0x4, R2 ;  /* 0x0000000407147825 */ /* 0x011fc800078e0002 */
[----:B---3--:R-:W-:Y:S02]  /*2530*/  IMAD.WIDE.U32 R18, R7, 0x4, R4 ;  /* 0x0000000407127825 */ /* 0x008fe400078e0004 */
[----:B------:R-:W2:Y:S04]  /*2540*/  LDG.E R20, desc[UR8][R20.64] ;  /* 0x0000000814147981 */ /* 0x000ea8000c1e1900 */
[----:B------:R-:W3:Y:S01]  /*2550*/  LDG.E R18, desc[UR8][R18.64] ;  /* 0x0000000812127981 */ /* 0x000ee2000c1e1900 */
[C---:B--2---:R-:W-:Y:S01]  /*2560*/  PRMT R14, R20.reuse, 0x7632, R14 ;  /* 0x00007632140e7816 */ /* 0x044fe2000000000e */
[----:B------:R-:W-:-:S03]  /*2570*/  IMAD.U32 R23, R20, 0x10000, RZ ;  /* 0x0001000014177824 */ /* 0x000fc600078e00ff */
[----:B------:R-:W-:Y:S01]  /*2580*/  SHF.L.U32 R25, R14, 0x10, RZ ;  /* 0x000000100e197819 */ /* 0x000fe200000006ff */
[----:B-1----:R-:W-:Y:S01]  /*2590*/  FADD R14, -R10, R23 ;  /* 0x000000170a0e7221 */ /* 0x002fe20000000100 */
[C---:B---3--:R-:W-:Y:S02]  /*25a0*/  PRMT R16, R18.reuse, 0x7632, R16 ;  /* 0x0000763212107816 */ /* 0x048fe40000000010 */
[----:B------:R-:W-:Y:S01]  /*25b0*/  SHF.L.U32 R23, R18, 0x10, RZ ;  /* 0x0000001012177819 */ /* 0x000fe200000006ff */
[----:B------:R-:W-:Y:S01]  /*25c0*/  FADD R22, -R10, R25 ;  /* 0x000000190a167221 */ /* 0x000fe20000000100 */
[-C--:B------:R-:W-:Y:S01]  /*25d0*/  FMUL R14, R14, R11.reuse ;  /* 0x0000000b0e0e7220 */ /* 0x080fe20000400000 */
[----:B------:R-:W-:Y:S02]  /*25e0*/  IMAD.U32 R16, R16, 0x10000, RZ ;  /* 0x0001000010107824 */ /* 0x000fe400078e00ff */
[----:B------:R-:W-:Y:S01]  /*25f0*/  FMUL R21, R22, R11 ;  /* 0x0000000b16157220 */ /* 0x000fe20000400000 */
[----:B------:R-:W-:Y:S01]  /*2600*/  FMUL R14, R14, R23 ;  /* 0x000000170e0e7220 */ /* 0x000fe20000400000 */
[----:B------:R-:W-:-:S04]  /*2610*/  IMAD.WIDE.U32 R18, R7, 0x4, R8 ;  /* 0x0000000407127825 */ /* 0x000fc800078e0008 */
[----:B------:R-:W-:-:S05]  /*2620*/  FMUL R21, R16, R21 ;  /* 0x0000001510157220 */ /* 0x000fca0000400000 */
        /* <DEDUP_REMOVED lines=16> */
[----:B------:R-:W-:Y:S02]  /*2730*/  FMUL R14, R14, R27 ;  /* 0x0000001b0e0e7220 */ /* 0x000fe40000400000 */
[----:B------:R-:W-:Y:S01]  /*2740*/  FMUL R21, R16, R19 ;  /* 0x0000001310157220 */ /* 0x000fe20000400000 */
        /* <DEDUP_REMOVED lines=9> */
[----:B---3--:R-:W-:Y:S01]  /*27e0*/  PRMT R16, R22, 0x7632, R16 ;  /* 0x0000763216107816 */ /* 0x008fe20000000010 */
[----:B------:R-:W-:-:S02]  /*27f0*/  IMAD.U32 R29, R14, 0x10000, RZ ;  /* 0x000100000e1d7824 */ /* 0x000fc400078e00ff */
[----:B------:R-:W-:Y:S01]  /*2800*/  FADD R14, -R10, R27 ;  /* 0x0000001b0a0e7221 */ /* 0x000fe20000000100 */
[----:B------:R-:W-:Y:S01]  /*2810*/  SHF.L.U32 R27, R22, 0x10, RZ ;  /* 0x00000010161b7819 */ /* 0x000fe200000006ff */
        /* <DEDUP_REMOVED lines=28> */
[----:B------:R-:W-:-:S03]  /*29e0*/  FMUL R14, R14, R27 ;  /* 0x0000001b0e0e7220 */ /* 0x000fc60000400000 */
[----:B------:R-:W-:Y:S01]  /*29f0*/  FMUL R21, R16, R19 ;  /* 0x0000001310157220 */ /* 0x000fe20000400000 */
[----:B------:R-:W-:Y:S01]  /*2a00*/  IMAD.WIDE.U32 R18, R15, 0x4, R8 ;  /* 0x000000040f127825 */ /* 0x000fe200078e0008 */
[----:B------:R-:W-:-:S03]  /*2a10*/  LEA R15, R12, R15, 0x2 ;  /* 0x0000000f0c0f7211 */ /* 0x000fc600078e10ff */
[----:B------:R-:W-:-:S05]  /*2a20*/  F2FP.BF16.F32.PACK_AB R21, R21, R14 ;  /* 0x0000000e1515723e */ /* 0x000fca00000010ff */
[----:B------:R4:W-:Y:S01]  /*2a30*/  STG.E desc[UR8][R18.64], R21 ;  /* 0x0000001512007986 */ /* 0x0009e2000c101908 */
[----:B------:R-:W-:Y:S05]  /*2a40*/  @!P0 BRA `(.L_x_34) ;  /* 0xfffffff800b48947 */ /* 0x000fea000383ffff */
.L_x_33:
[----:B------:R-:W-:Y:S05]  /*2a50*/  BSYNC.RECONVERGENT B1 ;  /* 0x0000000000017941 */ /* 0x000fea0003800200 */
.L_x_32:
[----:B------:R-:W-:Y:S05]  /*2a60*/  BRA `(.L_x_13) ;  /* 0x0000000800e87947 */ /* 0x000fea0003800000 */
.L_x_28:
        /* <DEDUP_REMOVED lines=30> */
[----:B------:R-:W-:-:S03]  /*2c50*/  IMAD.WIDE.U32 R14, R7, 0x4, RZ ;  /* 0x00000004070e7825 */ /* 0x000fc600078e00ff */
[----:B------:R-:W-:-:S05]  /*2c60*/  LOP3.LUT R13, R13, 0x3, RZ, 0xc0, !PT ;  /* 0x000000030d0d7812 */ /* 0x000fca00078ec0ff */
[C---:B------:R-:W-:Y:S01]  /*2c70*/  IMAD R7, R13.reuse, R12, R7 ;  /* 0x0000000c0d077224 */ /* 0x040fe200078e0207 */
[----:B------:R-:W-:-:S07]  /*2c80*/  IADD3 R13, PT, PT, -R13, RZ, RZ ;  /* 0x000000ff0d0d7210 */ /* 0x000fce0007ffe1ff */
.L_x_37:
[----:B------:R-:W-:-:S05]  /*2c90*/  IADD3 R22, P1, PT, R14, R2, RZ ;  /* 0x000000020e167210 */ /* 0x000fca0007f3e0ff */
[----:B------:R-:W-:Y:S01]  /*2ca0*/  IMAD.X R23, R15, 0x1, R3, P1 ;  /* 0x000000010f177824 */ /* 0x000fe200008e0603 */
[----:B------:R-:W-:-:S04]  /*2cb0*/  IADD3 R24, P1, PT, R14, R16, RZ ;  /* 0x000000100e187210 */ /* 0x000fc80007f3e0ff */
[----:B------:R-:W2:Y:S01]  /*2cc0*/  LDG.E R22, desc[UR8][R22.64] ;  /* 0x0000000816167981 */ /* 0x000ea2000c1e1900 */
[----:B------:R-:W-:-:S05]  /*2cd0*/  IADD3.X R25, PT, PT, R15, R17, RZ, P1, !PT ;  /* 0x000000110f197210 */ /* 0x000fca0000ffe4ff */
[----:B------:R-:W3:Y:S01]  /*2ce0*/  LDG.E R24, desc[UR8][R24.64] ;  /* 0x0000000818187981 */ /* 0x000ee2000c1e1900 */
[----:B0-2---:R-:W-:-:S05]  /*2cf0*/  SHF.L.U32 R19, R22, 0x10, RZ ;  /* 0x0000001016137819 */ /* 0x005fca00000006ff */
[----:B-1----:R-:W-:Y:S01]  /*2d00*/  FADD R18, -R10, R19 ;  /* 0x000000130a127221 */ /* 0x002fe20000000100 */
[----:B---3--:R-:W-:-:S03]  /*2d10*/  IMAD.U32 R19, R24, 0x10000, RZ ;  /* 0x0001000018137824 */ /* 0x008fc600078e00ff */
[----:B------:R-:W-:Y:S01]  /*2d20*/  FMUL R20, R18, R11 ;  /* 0x0000000b12147220 */ /* 0x000fe20000400000 */
[----:B------:R-:W-:-:S03]  /*2d30*/  IADD3 R18, P1, PT, R14, R4, RZ ;  /* 0x000000040e127210 */ /* 0x000fc60007f3e0ff */
[----:B------:R-:W-:Y:S01]  /*2d40*/  FMUL R20, R20, R19 ;  /* 0x0000001314147220 */ /* 0x000fe20000400000 */
[----:B------:R-:W-:-:S05]  /*2d50*/  IADD3.X R19, PT, PT, R15, R5, RZ, P1, !PT ;  /* 0x000000050f137210 */ /* 0x000fca0000ffe4ff */
[----:B------:R-:W2:Y:S01]  /*2d60*/  LDG.E R18, desc[UR8][R18.64] ;  /* 0x0000000812127981 */ /* 0x000ea2000c1e1900 */
[----:B------:R-:W-:Y:S02]  /*2d70*/  PRMT R22, R22, 0x7632, R22 ;  /* 0x0000763216167816 */ /* 0x000fe40000000016 */
[----:B------:R-:W-:Y:S02]  /*2d80*/  PRMT R24, R24, 0x7632, R24 ;  /* 0x0000763218187816 */ /* 0x000fe40000000018 */
[----:B------:R-:W-:Y:S02]  /*2d90*/  SHF.L.U32 R21, R22, 0x10, RZ ;  /* 0x0000001016157819 */ /* 0x000fe400000006ff */
[----:B------:R-:W-:Y:S01]  /*2da0*/  IADD3 R13, PT, PT, R13, 0x1, RZ ;  /* 0x000000010d0d7810 */ /* 0x000fe20007ffe0ff */
[----:B------:R-:W-:Y:S02]  /*2db0*/  IMAD.U32 R24, R24, 0x10000, RZ ;  /* 0x0001000018187824 */ /* 0x000fe400078e00ff */
[----:B------:R-:W-:-:S04]  /*2dc0*/  FADD R22, -R10, R21 ;  /* 0x000000150a167221 */ /* 0x000fc80000000100 */
[----:B------:R-:W-:-:S04]  /*2dd0*/  FMUL R21, R22, R11 ;  /* 0x0000000b16157220 */ /* 0x000fc80000400000 */
[----:B------:R-:W-:Y:S01]  /*2de0*/  FMUL R24, R24, R21 ;  /* 0x0000001518187220 */ /* 0x000fe20000400000 */
[C---:B--2---:R-:W-:Y:S02]  /*2df0*/  PRMT R21, R18.reuse, 0x7632, R21 ;  /* 0x0000763212157816 */ /* 0x044fe40000000015 */
[----:B------:R-:W-:Y:S02]  /*2e00*/  SHF.L.U32 R23, R18, 0x10, RZ ;  /* 0x0000001012177819 */ /* 0x000fe400000006ff */
[----:B------:R-:W-:Y:S02]  /*2e10*/  SHF.L.U32 R21, R21, 0x10, RZ ;  /* 0x0000001015157819 */ /* 0x000fe400000006ff */
[----:B------:R-:W-:Y:S01]  /*2e20*/  IADD3 R18, P1, PT, R14, R8, RZ ;  /* 0x000000080e127210 */ /* 0x000fe20007f3e0ff */
[----:B------:R-:W-:Y:S02]  /*2e30*/  FADD R20, R20, R23 ;  /* 0x0000001714147221 */ /* 0x000fe40000000000 */
[----:B------:R-:W-:-:S02]  /*2e40*/  FADD R21, R21, R24 ;  /* 0x0000001815157221 */ /* 0x000fc40000000000 */
[----:B------:R-:W-:Y:S01]  /*2e50*/  IMAD.X R19, R15, 0x1, R9, P1 ;  /* 0x000000010f137824 */ /* 0x000fe200008e0609 */
[----:B------:R-:W-:Y:S01]  /*2e60*/  ISETP.NE.AND P1, PT, R13, RZ, PT ;  /* 0x000000ff0d00720c */ /* 0x000fe20003f25270 */
[----:B------:R-:W-:Y:S01]  /*2e70*/  IMAD.WIDE.U32 R14, R12, 0x4, R14 ;  /* 0x000000040c0e7825 */ /* 0x000fe200078e000e */
[----:B------:R-:W-:-:S05]  /*2e80*/  F2FP.BF16.F32.PACK_AB R21, R21, R20 ;  /* 0x000000141515723e */ /* 0x000fca00000010ff */
[----:B------:R0:W-:Y:S06]  /*2e90*/  STG.E desc[UR8][R18.64], R21 ;  /* 0x0000001512007986 */ /* 0x0001ec000c101908 */
[----:B------:R-:W-:Y:S05]  /*2ea0*/  @P1 BRA `(.L_x_37) ;  /* 0xfffffffc00781947 */ /* 0x000fea000383ffff */
.L_x_36:
[----:B------:R-:W-:Y:S05]  /*2eb0*/  BSYNC.RECONVERGENT B1 ;  /* 0x0000000000017941 */ /* 0x000fea0003800200 */
.L_x_35:
[----:B------:R-:W-:Y:S05]  /*2ec0*/  @!P0 BRA `(.L_x_13) ;  /* 0x0000000400d08947 */ /* 0x000fea0003800000 */
[----:B------:R-:W2:Y:S01]  /*2ed0*/  LDC.64 R4, c[0x0][0x390] ;  /* 0x0000e400ff047b82 */ /* 0x000ea20000000a00 */
[C---:B------:R-:W-:Y:S01]  /*2ee0*/  LEA R13, R12.reuse, R7, 0x1 ;  /* 0x000000070c0d7211 */ /* 0x040fe200078e08ff */
[----:B------:R-:W-:Y:S02]  /*2ef0*/  IMAD R17, R12, 0x3, R7 ;  /* 0x000000030c117824 */ /* 0x000fe400078e0207 */
[----:B0-----:R-:W-:-:S04]  /*2f00*/  IMAD.IADD R19, R7, 0x1, R12 ;  /* 0x0000000107137824 */ /* 0x001fc800078e020c */
[----:B------:R-:W0:Y:S03]  /*2f10*/  LDC.64 R14, c[0x0][0x398] ;  /* 0x0000e600ff0e7b82 */ /* 0x000e260000000a00 */
.L_x_38:
[----:B------:R-:W-:-:S04]  /*2f20*/  IMAD.WIDE.U32 R24, R7, 0x4, R2 ;  /* 0x0000000407187825 */ /* 0x000fc800078e0002 */
[C---:B--23--:R-:W-:Y:S02]  /*2f30*/  IMAD.WIDE.U32 R20, R7.reuse, 0x4, R4 ;  /* 0x0000000407147825 */ /* 0x04cfe400078e0004 */
[----:B------:R-:W2:Y:S02]  /*2f40*/  LDG.E R24, desc[UR8][R24.64] ;  /* 0x0000000818187981 */ /* 0x000ea4000c1e1900 */
[----:B0-----:R-:W-:Y:S02]  /*2f50*/  IMAD.WIDE.U32 R22, R7, 0x4, R14 ;  /* 0x0000000407167825 */ /* 0x001fe400078e000e */
[----:B------:R-:W3:Y:S04]  /*2f60*/  LDG.E R20, desc[UR8][R20.64] ;  /* 0x0000000814147981 */ /* 0x000ee8000c1e1900 */
[----:B------:R-:W4:Y:S01]  /*2f70*/  LDG.E R22, desc[UR8][R22.64] ;  /* 0x0000000816167981 */ /* 0x000f22000c1e1900 */
[----:B--2---:R-:W-:-:S02]  /*2f80*/  PRMT R16, R24, 0x7632, R16 ;  /* 0x0000763218107816 */ /* 0x004fc40000000010 */
[----:B------:R-:W-:Y:S02]  /*2f90*/  SHF.L.U32 R27, R24, 0x10, RZ ;  /* 0x00000010181b7819 */ /* 0x000fe400000006ff */
[----:B------:R-:W-:Y:S02]  /*2fa0*/  SHF.L.U32 R29, R16, 0x10, RZ ;  /* 0x00000010101d7819 */ /* 0x000fe400000006ff */
[----:B---3--:R-:W-:Y:S01]  /*2fb0*/  PRMT R18, R20, 0x7632, R18 ;  /* 0x0000763214127816 */ /* 0x008fe20000000012 */
[----:B-1----:R-:W-:Y:S01]  /*2fc0*/  FADD R16, -R10, R27 ;  /* 0x0000001b0a107221 */ /* 0x002fe20000000100 */
[----:B------:R-:W-:Y:S01]  /*2fd0*/  SHF.L.U32 R27, R20, 0x10, RZ ;  /* 0x00000010141b7819 */ /* 0x000fe200000006ff */
[----:B------:R-:W-:Y:S01]  /*2fe0*/  FADD R26, -R10, R29 ;  /* 0x0000001d0a1a7221 */ /* 0x000fe20000000100 */
[----:B----4-:R-:W-:Y:S01]  /*2ff0*/  PRMT R24, R22, 0x7632, R24 ;  /* 0x0000763216187816 */ /* 0x010fe20000000018 */
[----:B------:R-:W-:Y:S01]  /*3000*/  FMUL R16, R16, R11 ;  /* 0x0000000b10107220 */ /* 0x000fe20000400000 */
[----:B------:R-:W-:-:S02]  /*3010*/  IMAD.U32 R18, R18, 0x10000, RZ ;  /* 0x0001000012127824 */ /* 0x000fc400078e00ff */
[----:B------:R-:W-:Y:S01]  /*3020*/  FMUL R23, R26, R11 ;  /* 0x0000000b1a177220 */ /* 0x000fe20000400000 */
[----:B------:R-:W-:Y:S01]  /*3030*/  SHF.L.U32 R21, R22, 0x10, RZ ;  /* 0x0000001016157819 */ /* 0x000fe200000006ff */
[----:B------:R-:W-:Y:S01]  /*3040*/  FMUL R16, R16, R27 ;  /* 0x0000001b10107220 */ /* 0x000fe20000400000 */
[----:B------:R-:W-:Y:S01]  /*3050*/  SHF.L.U32 R24, R24, 0x10, RZ ;  /* 0x0000001018187819 */ /* 0x000fe200000006ff */
[----:B------:R-:W-:Y:S02]  /*3060*/  FMUL R23, R18, R23 ;  /* 0x0000001712177220 */ /* 0x000fe40000400000 */
[----:B------:R-:W-:Y:S01]  /*3070*/  FADD R16, R16, R21 ;  /* 0x0000001510107221 */ /* 0x000fe20000000000 */
[----:B------:R-:W-:-:S04]  /*3080*/  IMAD.WIDE.U32 R20, R7, 0x4, R8 ;  /* 0x0000000407147825 */ /* 0x000fc800078e0008 */
[----:B------:R-:W-:-:S05]  /*3090*/  FADD R23, R24, R23 ;  /* 0x0000001718177221 */ /* 0x000fca0000000000 */
[----:B------:R-:W-:Y:S01]  /*30a0*/  F2FP.BF16.F32.PACK_AB R29, R23, R16 ;  /* 0x00000010171d723e */ /* 0x000fe200000010ff */
[----:B------:R-:W-:-:S04]  /*30b0*/  IMAD.WIDE.U32 R22, R19, 0x4, R2 ;  /* 0x0000000413167825 */ /* 0x000fc800078e0002 */
[----:B------:R0:W-:Y:S01]  /*30c0*/  STG.E desc[UR8][R20.64], R29 ;  /* 0x0000001d14007986 */ /* 0x0001e2000c101908 */
[----:B------:R-:W-:-:S03]  /*30d0*/  IMAD.WIDE.U32 R24, R19, 0x4, R4 ;  /* 0x0000000413187825 */ /* 0x000fc600078e0004 */
[----:B------:R-:W2:Y:S01]  /*30e0*/  LDG.E R22, desc[UR8][R22.64] ;  /* 0x0000000816167981 */ /* 0x000ea2000c1e1900 */
[----:B------:R-:W-:-:S03]  /*30f0*/  IMAD.WIDE.U32 R26, R19, 0x4, R14 ;  /* 0x00000004131a7825 */ /* 0x000fc600078e000e */
[----:B------:R-:W3:Y:S04]  /*3100*/  LDG.E R24, desc[UR8][R24.64] ;  /* 0x0000000818187981 */ /* 0x000ee8000c1e1900 */
[----:B------:R-:W4:Y:S01]  /*3110*/  LDG.E R26, desc[UR8][R26.64] ;  /* 0x000000081a1a7981 */ /* 0x000f22000c1e1900 */
[C---:B--2---:R-:W-:Y:S02]  /*3120*/  PRMT R16, R22.reuse, 0x7632, R16 ;  /* 0x0000763216107816 */ /* 0x044fe40000000010 */
[----:B------:R-:W-:Y:S02]  /*3130*/  SHF.L.U32 R18, R22, 0x10, RZ ;  /* 0x0000001016127819 */ /* 0x000fe400000006ff */
[----:B---3--:R-:W-:Y:S01]  /*3140*/  PRMT R28, R24, 0x7632, R28 ;  /* 0x00007632181c7816 */ /* 0x008fe2000000001c */
[----:B------:R-:W-:Y:S01]  /*3150*/  IMAD.U32 R16, R16, 0x10000, RZ ;  /* 0x0001000010107824 */ /* 0x000fe200078e00ff */
[----:B0-----:R-:W-:Y:S01]  /*3160*/  SHF.L.U32 R21, R24, 0x10, RZ ;  /* 0x0000001018157819 */ /* 0x001fe200000006ff */
[----:B------:R-:W-:Y:S01]  /*3170*/  FADD R18, -R10, R18 ;  /* 0x000000120a127221 */ /* 0x000fe20000000100 */
[----:B------:R-:W-:Y:S01]  /*3180*/  SHF.L.U32 R28, R28, 0x10, RZ ;  /* 0x000000101c1c7819 */ /* 0x000fe200000006ff */
[--C-:B------:R-:W-:Y:S01]  /*3190*/  FADD R20, -R10, R16.reuse ;  /* 0x000000100a147221 */ /* 0x100fe20000000100 */
[----:B----4-:R-:W-:Y:S01]  /*31a0*/  PRMT R16, R26, 0x7632, R16 ;  /* 0x000076321a107816 */ /* 0x010fe20000000010 */
[----:B------:R-:W-:-:S02]  /*31b0*/  FMUL R18, R18, R11 ;  /* 0x0000000b12127220 */ /* 0x000fc40000400000 */
[----:B------:R-:W-:Y:S02]  /*31c0*/  FMUL R23, R20, R11 ;  /* 0x0000000b14177220 */ /* 0x000fe40000400000 */
[----:B------:R-:W-:Y:S01]  /*31d0*/  FMUL R18, R18, R21 ;  /* 0x0000001512127220 */ /* 0x000fe20000400000 */
[----:B------:R-:W-:Y:S01]  /*31e0*/  SHF.L.U32 R21, R26, 0x10, RZ ;  /* 0x000000101a157819 */ /* 0x000fe200000006ff */
[----:B------:R-:W-:Y:S02]  /*31f0*/  IMAD.U32 R16, R16, 0x10000, RZ ;  /* 0x0001000010107824 */ /* 0x000fe400078e00ff */
[----:B------:R-:W-:Y:S02]  /*3200*/  FMUL R23, R28, R23 ;  /* 0x000000171c177220 */ /* 0x000fe40000400000 */
[----:B------:R-:W-:Y:S02]  /*3210*/  FADD R18, R18, R21 ;  /* 0x0000001512127221 */ /* 0x000fe40000000000 */
[----:B------:R-:W-:Y:S01]  /*3220*/  FADD R23, R16, R23 ;  /* 0x0000001710177221 */ /* 0x000fe20000000000 */
[----:B------:R-:W-:-:S04]  /*3230*/  IMAD.WIDE.U32 R20, R19, 0x4, R8 ;  /* 0x0000000413147825 */ /* 0x000fc800078e0008 */
        /* <DEDUP_REMOVED lines=10> */
[----:B------:R-:W-:Y:S02]  /*32e0*/  SHF.L.U32 R16, R16, 0x10, RZ ;  /* 0x0000001010107819 */ /* 0x000fe400000006ff */
[----:B---3--:R-:W-:Y:S01]  /*32f0*/  PRMT R28, R24, 0x7632, R28 ;  /* 0x00007632181c7816 */ /* 0x008fe2000000001c */
[----:B------:R-:W-:Y:S01]  /*3300*/  FADD R18, -R10, R18 ;  /* 0x000000120a127221 */ /* 0x000fe20000000100 */
[----:B0-----:R-:W-:Y:S01]  /*3310*/  SHF.L.U32 R21, R24, 0x10, RZ ;  /* 0x0000001018157819 */ /* 0x001fe200000006ff */
[--C-:B------:R-:W-:Y:S01]  /*3320*/  FADD R20, -R10, R16.reuse ;  /* 0x000000100a147221 */ /* 0x100fe20000000100 */
[----:B----4-:R-:W-:Y:S01]  /*3330*/  PRMT R16, R26, 0x7632, R16 ;  /* 0x000076321a107816 */ /* 0x010fe20000000010 */
[----:B------:R-:W-:Y:S01]  /*3340*/  FMUL R18, R18, R11 ;  /* 0x0000000b12127220 */ /* 0x000fe20000400000 */
[----:B------:R-:W-:-:S02]  /*3350*/  IMAD.U32 R28, R28, 0x10000, RZ ;  /* 0x000100001c1c7824 */ /* 0x000fc400078e00ff */
[----:B------:R-:W-:Y:S01]  /*3360*/  FMUL R23, R20, R11 ;  /* 0x0000000b14177220 */ /* 0x000fe20000400000 */
[----:B------:R-:W-:Y:S01]  /*3370*/  SHF.L.U32 R16, R16, 0x10, RZ ;  /* 0x0000001010107819 */ /* 0x000fe200000006ff */
[----:B------:R-:W-:Y:S01]  /*3380*/  FMUL R18, R18, R21 ;  /* 0x0000001512127220 */ /* 0x000fe20000400000 */
[----:B------:R-:W-:Y:S01]  /*3390*/  SHF.L.U32 R21, R26, 0x10, RZ ;  /* 0x000000101a157819 */ /* 0x000fe200000006ff */
[----:B------:R-:W-:-:S04]  /*33a0*/  FMUL R23, R28, R23 ;  /* 0x000000171c177220 */ /* 0x000fc80000400000 */
[----:B------:R-:W-:Y:S01]  /*33b0*/  FADD R18, R18, R21 ;  /* 0x0000001512127221 */ /* 0x000fe20000000000 */
        /* <DEDUP_REMOVED lines=10> */
[C-C-:B------:R-:W-:Y:S02]  /*3460*/  IADD3 R7, PT, PT, R12.reuse, R7, R12.reuse ;  /* 0x000000070c077210 */ /* 0x140fe40007ffe00c */
[C---:B------:R-:W-:Y:S02]  /*3470*/  LEA R13, R12.reuse, R13, 0x2 ;  /* 0x0000000d0c0d7211 */ /* 0x040fe400078e10ff */
[C---:B------:R-:W-:Y:S02]  /*3480*/  IADD3 R7, PT, PT, R12.reuse, R7, R12 ;  /* 0x000000070c077210 */ /* 0x040fe40007ffe00c */
[----:B------:R-:W-:-:S02]  /*3490*/  LEA R19, R12, R19, 0x2 ;  /* 0x000000130c137211 */ /* 0x000fc400078e10ff */
[----:B------:R-:W-:Y:S02]  /*34a0*/  ISETP.GE.AND P0, PT, R7, R0, PT ;  /* 0x000000000700720c */ /* 0x000fe40003f06270 */
        /* <DEDUP_REMOVED lines=17> */
[----:B------:R-:W-:Y:S01]  /*35c0*/  IMAD.WIDE.U32 R20, R17, 0x4, R8 ;  /* 0x0000000411147825 */ /* 0x000fe200078e0008 */
[----:B------:R-:W-:-:S03]  /*35d0*/  LEA R17, R12, R17, 0x2 ;  /* 0x000000110c117211 */ /* 0x000fc600078e10ff */
[----:B------:R-:W-:-:S05]  /*35e0*/  F2FP.BF16.F32.PACK_AB R23, R23, R18 ;  /* 0x000000121717723e */ /* 0x000fca00000010ff */
[----:B------:R3:W-:Y:S01]  /*35f0*/  STG.E desc[UR8][R20.64], R23 ;  /* 0x0000001714007986 */ /* 0x0007e2000c101908 */
[----:B------:R-:W-:Y:S05]  /*3600*/  @!P0 BRA `(.L_x_38) ;  /* 0xfffffff800448947 */ /* 0x000fea000383ffff */
.L_x_13:
[----:B------:R-:W-:Y:S05]  /*3610*/  BSYNC.RECONVERGENT B0 ;  /* 0x0000000000007941 */ /* 0x000fea0003800200 */
.L_x_12:
[----:B--2---:R-:W-:-:S05]  /*3620*/  IMAD.SHL.U32 R15, R7, 0x2, RZ ;  /* 0x00000002070f7824 */ /* 0x004fca00078e00ff */
[----:B------:R-:W-:-:S13]  /*3630*/  ISETP.GE.AND P0, PT, R15, R6, PT ;  /* 0x000000060f00720c */ /* 0x000fda0003f06270 */
[----:B------:R-:W-:Y:S05]  /*3640*/  @P0 EXIT ;  /* 0x000000000000094d */ /* 0x000fea0003800000 */
[----:B------:R-:W2:Y:S01]  /*3650*/  LDCU.64 UR4, c[0x0][0x390] ;  /* 0x00007200ff0477ac */ /* 0x000ea20008000a00 */
[----:B------:R-:W-:Y:S01]  /*3660*/  IMAD.WIDE.U32 R2, R15, 0x2, R2 ;  /* 0x000000020f027825 */ /* 0x000fe200078e0002 */
[----:B------:R-:W5:Y:S05]  /*3670*/  LDCU.64 UR6, c[0x0][0x398] ;  /* 0x00007300ff0677ac */ /* 0x000f6a0008000a00 */
[----:B------:R-:W3:Y:S01]  /*3680*/  LDG.E.U16 R2, desc[UR8][R2.64] ;  /* 0x0000000802027981 */ /* 0x000ee2000c1e1500 */
[----:B--2---:R-:W-:Y:S02]  /*3690*/  ISETP.NE.U32.AND P0, PT, RZ, UR4, PT ;  /* 0x00000004ff007c0c */ /* 0x004fe4000bf05070 */
[----:B-----5:R-:W-:-:S02]  /*36a0*/  ISETP.NE.U32.AND P1, PT, RZ, UR6, PT ;  /* 0x00000006ff007c0c */ /* 0x020fc4000bf25070 */
[----:B------:R-:W-:Y:S02]  /*36b0*/  ISETP.NE.AND.EX P0, PT, RZ, UR5, PT, P0 ;  /* 0x00000005ff007c0c */ /* 0x000fe4000bf05300 */
[----:B------:R-:W-:-:S11]  /*36c0*/  ISETP.NE.AND.EX P1, PT, RZ, UR7, PT, P1 ;  /* 0x00000007ff007c0c */ /* 0x000fd6000bf25310 */
[----:B------:R-:W2:Y:S08]  /*36d0*/  @P0 LDC.64 R4, c[0x0][0x390] ;  /* 0x0000e400ff040b82 */ /* 0x000eb00000000a00 */
[----:B------:R-:W5:Y:S01]  /*36e0*/  @P1 LDC.64 R6, c[0x0][0x398] ;  /* 0x0000e600ff061b82 */ /* 0x000f620000000a00 */
[----:B--2---:R-:W-:-:S06]  /*36f0*/  @P0 IMAD.WIDE.U32 R4, R15, 0x2, R4 ;  /* 0x000000020f040825 */ /* 0x004fcc00078e0004 */
[----:B------:R-:W2:Y:S01]  /*3700*/  @P0 LDG.E.U16 R4, desc[UR8][R4.64] ;  /* 0x0000000804040981 */ /* 0x000ea2000c1e1500 */
[----:B-----5:R-:W-:-:S06]  /*3710*/  @P1 IMAD.WIDE.U32 R6, R15, 0x2, R6 ;  /* 0x000000020f061825 */ /* 0x020fcc00078e0006 */
[----:B------:R-:W5:Y:S01]  /*3720*/  @P1 LDG.E.U16 R6, desc[UR8][R6.64] ;  /* 0x0000000806061981 */ /* 0x000f62000c1e1500 */
[----:B------:R-:W-:Y:S01]  /*3730*/  IMAD.WIDE.U32 R8, R15, 0x2, R8 ;  /* 0x000000020f087825 */ /* 0x000fe200078e0008 */
[----:B---3--:R-:W-:-:S05]  /*3740*/  SHF.L.U32 R13, R2, 0x10, RZ ;  /* 0x00000010020d7819 */ /* 0x008fca00000006ff */
[----:B-1----:R-:W-:-:S04]  /*3750*/  FADD R10, -R10, R13 ;  /* 0x0000000d0a0a7221 */ /* 0x002fc80000000100 */
[----:B------:R-:W-:Y:S01]  /*3760*/  FMUL R10, R10, R11 ;  /* 0x0000000b0a0a7220 */ /* 0x000fe20000400000 */
[----:B--2---:R-:W-:-:S05]  /*3770*/  @P0 SHF.L.U32 R13, R4, 0x10, RZ ;  /* 0x00000010040d0819 */ /* 0x004fca00000006ff */
[----:B------:R-:W-:Y:S01]  /*3780*/  @P0 FMUL R10, R10, R13 ;  /* 0x0000000d0a0a0220 */ /* 0x000fe20000400000 */
[----:B-----5:R-:W-:-:S05]  /*3790*/  @P1 SHF.L.U32 R11, R6, 0x10, RZ ;  /* 0x00000010060b1819 */ /* 0x020fca00000006ff */
[----:B------:R-:W-:-:S05]  /*37a0*/  @P1 FADD R10, R10, R11 ;  /* 0x0000000b0a0a1221 */ /* 0x000fca0000000000 */
[----:B------:R-:W-:-:S05]  /*37b0*/  F2FP.BF16.F32.PACK_AB R10, RZ, R10 ;  /* 0x0000000aff0a723e */ /* 0x000fca00000010ff */
[----:B------:R-:W-:Y:S01]  /*37c0*/  STG.E.U16 desc[UR8][R8.64], R10 ;  /* 0x0000000a08007986 */ /* 0x000fe2000c101508 */
[----:B------:R-:W-:Y:S05]  /*37d0*/  EXIT ;  /* 0x000000000000794d */ /* 0x000fea0003800000 */
.L_x_8:
[----:B------:R-:W-:Y:S02]  /*37e0*/  HFMA2 R16, -RZ, RZ, 0, 1.847743988037109375e-06 ;  /* 0x0000001fff107431 */ /* 0x000fe400000001ff */
[----:B-1----:R-:W-:Y:S01]  /*37f0*/  IMAD.MOV.U32 R24, RZ, RZ, R14 ;  /* 0x000000ffff187224 */ /* 0x002fe200078e000e */
[----:B------:R-:W-:Y:S02]  /*3800*/  MOV R17, 0x10 ;  /* 0x0000001000117802 */ /* 0x000fe40000000f00 */
[----:B------:R-:W-:-:S07]  /*3810*/  MOV R15, 0xffffffff ;  /* 0xffffffff000f7802 */ /* 0x000fce0000000f00 */
[----:B0-----:R-:W-:Y:S05]  /*3820*/  WARPSYNC.COLLECTIVE R15, `(.L_x_39) ;  /* 0x000000000f087348 */ /* 0x001fea0003c00000 */
[----:B------:R1:W2:Y:S02]  /*3830*/  SHFL.DOWN P3, R22, R24, R17, R16 ;  /* 0x0800001118167389 */ /* 0x0002a40000060010 */
[----:B012---:R-:W-:Y:S05]  /*3840*/  ENDCOLLECTIVE ;  /* 0x000000000000791b */ /* 0x007fea0003800000 */
.L_x_39:
[----:B------:R-:W-:Y:S02]  /*3850*/  HFMA2 R17, -RZ, RZ, 0, 4.76837158203125e-07 ;  /* 0x00000008ff117431 */ /* 0x000fe400000001ff */
[----:B------:R-:W-:-:S04]  /*3860*/  IMAD.MOV.U32 R19, RZ, RZ, R22 ;  /* 0x000000ffff137224 */ /* 0x000fc800078e0016 */
[----:B------:R-:W-:-:S05]  /*3870*/  FADD R19, R14, R19 ;  /* 0x000000130e137221 */ /* 0x000fca0000000000 */
[----:B------:R-:W-:-:S07]  /*3880*/  MOV R24, R19 ;  /* 0x0000001300187202 */ /* 0x000fce0000000f00 */
[----:B------:R-:W-:Y:S05]  /*3890*/  WARPSYNC.COLLECTIVE R15, `(.L_x_40) ;  /* 0x000000000f087348 */ /* 0x000fea0003c00000 */
[----:B------:R0:W1:Y:S02]  /*38a0*/  SHFL.DOWN P3, R22, R24, R17, R16 ;  /* 0x0800001118167389 */ /* 0x0000640000060010 */
[----:B01----:R-:W-:Y:S05]  /*38b0*/  ENDCOLLECTIVE ;  /* 0x000000000000791b */ /* 0x003fea0003800000 */
.L_x_40:
[----:B------:R-:W-:Y:S01]  /*38c0*/  HFMA2 R17, -RZ, RZ, 0, 2.384185791015625e-07 ;  /* 0x00000004ff117431 */ /* 0x000fe200000001ff */
[----:B------:R-:W-:-:S05]  /*38d0*/  MOV R18, R22 ;  /* 0x0000001600127202 */ /* 0x000fca0000000f00 */
[----:B------:R-:W-:-:S04]  /*38e0*/  FADD R18, R19, R18 ;  /* 0x0000001213127221 */ /* 0x000fc80000000000 */
[----:B------:R-:W-:-:S07]  /*38f0*/  IMAD.MOV.U32 R24, RZ, RZ, R18 ;  /* 0x000000ffff187224 */ /* 0x000fce00078e0012 */
[----:B------:R-:W-:Y:S05]  /*3900*/  WARPSYNC.COLLECTIVE R15, `(.L_x_41) ;  /* 0x000000000f087348 */ /* 0x000fea0003c00000 */
[----:B------:R0:W1:Y:S02]  /*3910*/  SHFL.DOWN P3, R22, R24, R17, R16 ;  /* 0x0800001118167389 */ /* 0x0000640000060010 */
[----:B01----:R-:W-:Y:S05]  /*3920*/  ENDCOLLECTIVE ;  /* 0x000000000000791b */ /* 0x003fea0003800000 */
.L_x_41:
[----:B------:R-:W-:Y:S01]  /*3930*/  IMAD.MOV.U32 R17, RZ, RZ, 0x2 ;  /* 0x00000002ff117424 */ /* 0x000fe200078e00ff */
[----:B------:R-:W-:-:S05]  /*3940*/  MOV R21, R22 ;  /* 0x0000001600157202 */ /* 0x000fca0000000f00 */
[----:B------:R-:W-:-:S05]  /*3950*/  FADD R21, R18, R21 ;  /* 0x0000001512157221 */ /* 0x000fca0000000000 */
[----:B------:R-:W-:-:S07]  /*3960*/  MOV R24, R21 ;  /* 0x0000001500187202 */ /* 0x000fce0000000f00 */
[----:B------:R-:W-:Y:S05]  /*3970*/  WARPSYNC.COLLECTIVE R15, `(.L_x_42) ;  /* 0x000000000f087348 */ /* 0x000fea0003c00000 */
[----:B------:R0:W1:Y:S02]  /*3980*/  SHFL.DOWN P3, R22, R24, R17, R16 ;  /* 0x0800001118167389 */ /* 0x0000640000060010 */
[----:B01----:R-:W-:Y:S05]  /*3990*/  ENDCOLLECTIVE ;  /* 0x000000000000791b */ /* 0x003fea0003800000 */
.L_x_42:
[----:B------:R-:W-:Y:S01]  /*39a0*/  HFMA2 R17, -RZ, RZ, 0, 5.9604644775390625e-08 ;  /* 0x00000001ff117431 */ /* 0x000fe200000001ff */
[----:B------:R-:W-:-:S05]  /*39b0*/  MOV R20, R22 ;  /* 0x0000001600147202 */ /* 0x000fca0000000f00 */
[----:B------:R-:W-:-:S05]  /*39c0*/  FADD R20, R21, R20 ;  /* 0x0000001415147221 */ /* 0x000fca0000000000 */
[----:B------:R-:W-:-:S07]  /*39d0*/  MOV R24, R20 ;  /* 0x0000001400187202 */ /* 0x000fce0000000f00 */
[----:B------:R-:W-:Y:S05]  /*39e0*/  WARPSYNC.COLLECTIVE R15, `(.L_x_43) ;  /* 0x000000000f087348 */ /* 0x000fea0003c00000 */
[----:B------:R0:W1:Y:S02]  /*39f0*/  SHFL.DOWN P3, R22, R24, R17, R16 ;  /* 0x0800001118167389 */ /* 0x0000640000060010 */
[----:B01----:R-:W-:Y:S05]  /*3a00*/  ENDCOLLECTIVE ;  /* 0x000000000000791b */ /* 0x003fea0003800000 */
.L_x_43:
[----:B------:R-:W-:Y:S01]  /*3a10*/  IMAD.MOV.U32 R23, RZ, RZ, R22 ;  /* 0x000000ffff177224 */ /* 0x000fe200078e0016 */
[----:B------:R-:W-:Y:S06]  /*3a20*/  BRA `(.L_x_44) ;  /* 0xffffffd000547947 */ /* 0x000fec000383ffff */
.L_x_9:
[----:B------:R-:W-:Y:S01]  /*3a30*/  HFMA2 R17, -RZ, RZ, 0, 9.5367431640625e-07 ;  /* 0x00000010ff117431 */ /* 0x000fe200000001ff */
[----:B------:R-:W-:Y:S01]  /*3a40*/  BSSY B0, `(.L_x_45) ;  /* 0x0000007000007945 */ /* 0x000fe20003800000 */
[----:B------:R-:W-:Y:S01]  /*3a50*/  MOV R24, R8 ;  /* 0x0000000800187202 */ /* 0x000fe20000000f00 */
[----:B------:R-:W-:Y:S01]  /*3a60*/  IMAD.MOV.U32 R15, RZ, RZ, -0x1 ;  /* 0xffffffffff0f7424 */ /* 0x000fe200078e00ff */
[----:B------:R-:W-:-:S07]  /*3a70*/  MOV R16, 0x1f ;  /* 0x0000001f00107802 */ /* 0x000fce0000000f00 */
[----:B01----:R-:W-:Y:S05]  /*3a80*/  WARPSYNC.COLLECTIVE R15, `(.L_x_46) ;  /* 0x000000000f087348 */ /* 0x003fea0003c00000 */
[----:B------:R2:W3:Y:S02]  /*3a90*/  SHFL.DOWN P3, R22, R24, R17, R16 ;  /* 0x0800001118167389 */ /* 0x0004e40000060010 */
[----:B0123--:R-:W-:Y:S05]  /*3aa0*/  ENDCOLLECTIVE ;  /* 0x000000000000791b */ /* 0x00ffea0003800000 */
.L_x_46:
[----:B------:R-:W-:Y:S05]  /*3ab0*/  BSYNC B0 ;  /* 0x0000000000007941 */ /* 0x000fea0003800000 */
.L_x_45:
[----:B------:R-:W-:Y:S01]  /*3ac0*/  MOV R15, R22 ;  /* 0x00000016000f7202 */ /* 0x000fe20000000f00 */
[----:B------:R-:W-:Y:S02]  /*3ad0*/  HFMA2 R17, -RZ, RZ, 0, 4.76837158203125e-07 ;  /* 0x00000008ff117431 */ /* 0x000fe400000001ff */
[----:B------:R-:W-:Y:S02]  /*3ae0*/  IMAD.MOV.U32 R16, RZ, RZ, 0x1f ;  /* 0x0000001fff107424 */ /* 0x000fe400078e00ff */
[----:B------:R-:W-:Y:S01]  /*3af0*/  FADD R18, R15, R8 ;  /* 0x000000080f127221 */ /* 0x000fe20000000000 */
[----:B------:R-:W-:-:S04]  /*3b00*/  MOV R15, 0xffffffff ;  /* 0xffffffff000f7802 */ /* 0x000fc80000000f00 */
[----:B------:R-:W-:-:S07]  /*3b10*/  MOV R24, R18 ;  /* 0x0000001200187202 */ /* 0x000fce0000000f00 */
[----:B------:R-:W-:Y:S05]  /*3b20*/  WARPSYNC.COLLECTIVE R15, `(.L_x_47) ;  /* 0x000000000f087348 */ /* 0x000fea0003c00000 */
[----:B------:R0:W1:Y:S02]  /*3b30*/  SHFL.DOWN P3, R22, R24, R17, R16 ;  /* 0x0800001118167389 */ /* 0x0000640000060010 */
[----:B01----:R-:W-:Y:S05]  /*3b40*/  ENDCOLLECTIVE ;  /* 0x000000000000791b */ /* 0x003fea0003800000 */
.L_x_47:
[----:B------:R-:W-:Y:S01]  /*3b50*/  IMAD.MOV.U32 R17, RZ, RZ, 0x4 ;  /* 0x00000004ff117424 */ /* 0x000fe200078e00ff */
[----:B------:R-:W-:-:S05]  /*3b60*/  MOV R19, R22 ;  /* 0x0000001600137202 */ /* 0x000fca0000000f00 */
[----:B------:R-:W-:-:S05]  /*3b70*/  FADD R19, R18, R19 ;  /* 0x0000001312137221 */ /* 0x000fca0000000000 */
[----:B------:R-:W-:-:S07]  /*3b80*/  MOV R24, R19 ;  /* 0x0000001300187202 */ /* 0x000fce0000000f00 */
[----:B------:R-:W-:Y:S05]  /*3b90*/  WARPSYNC.COLLECTIVE R15, `(.L_x_48) ;  /* 0x000000000f087348 */ /* 0x000fea0003c00000 */
[----:B------:R0:W1:Y:S02]  /*3ba0*/  SHFL.DOWN P3, R22, R24, R17, R16 ;  /* 0x0800001118167389 */ /* 0x0000640000060010 */
[----:B01----:R-:W-:Y:S05]  /*3bb0*/  ENDCOLLECTIVE ;  /* 0x000000000000791b */ /* 0x003fea0003800000 */
.L_x_48:
[----:B------:R-:W-:Y:S01]  /*3bc0*/  HFMA2 R17, -RZ, RZ, 0, 1.1920928955078125e-07 ;  /* 0x00000002ff117431 */ /* 0x000fe200000001ff */
[----:B------:R-:W-:-:S05]  /*3bd0*/  MOV R20, R22 ;  /* 0x0000001600147202 */ /* 0x000fca0000000f00 */
[----:B------:R-:W-:-:S05]  /*3be0*/  FADD R20, R19, R20 ;  /* 0x0000001413147221 */ /* 0x000fca0000000000 */
[----:B------:R-:W-:-:S07]  /*3bf0*/  MOV R24, R20 ;  /* 0x0000001400187202 */ /* 0x000fce0000000f00 */
[----:B------:R-:W-:Y:S05]  /*3c00*/  WARPSYNC.COLLECTIVE R15, `(.L_x_49) ;  /* 0x000000000f087348 */ /* 0x000fea0003c00000 */
[----:B------:R0:W1:Y:S02]  /*3c10*/  SHFL.DOWN P3, R22, R24, R17, R16 ;  /* 0x0800001118167389 */ /* 0x0000640000060010 */
[----:B01----:R-:W-:Y:S05]  /*3c20*/  ENDCOLLECTIVE ;  /* 0x000000000000791b */ /* 0x003fea0003800000 */
.L_x_49:
[----:B------:R-:W-:Y:S02]  /*3c30*/  HFMA2 R17, -RZ, RZ, 0, 5.9604644775390625e-08 ;  /* 0x00000001ff117431 */ /* 0x000fe400000001ff */
[----:B------:R-:W-:-:S04]  /*3c40*/  IMAD.MOV.U32 R21, RZ, RZ, R22 ;  /* 0x000000ffff157224 */ /* 0x000fc800078e0016 */
[----:B------:R-:W-:-:S05]  /*3c50*/  FADD R21, R20, R21 ;  /* 0x0000001514157221 */ /* 0x000fca0000000000 */
[----:B------:R-:W-:-:S07]  /*3c60*/  MOV R24, R21 ;  /* 0x0000001500187202 */ /* 0x000fce0000000f00 */
[----:B------:R-:W-:Y:S05]  /*3c70*/  WARPSYNC.COLLECTIVE R15, `(.L_x_50) ;  /* 0x000000000f087348 */ /* 0x000fea0003c00000 */
[----:B------:R0:W1:Y:S02]  /*3c80*/  SHFL.DOWN P3, R22, R24, R17, R16 ;  /* 0x0800001118167389 */ /* 0x0000640000060010 */
[----:B01----:R-:W-:Y:S05]  /*3c90*/  ENDCOLLECTIVE ;  /* 0x000000000000791b */ /* 0x003fea0003800000 */
.L_x_50:
[----:B------:R-:W-:Y:S05]  /*3ca0*/  BRA `(.L_x_51) ;  /* 0xffffffcc00e87947 */ /* 0x000fea000383ffff */
.L_x_11:
[----:B------:R-:W-:Y:S01]  /*3cb0*/  HFMA2 R16, -RZ, RZ, 0, 1.847743988037109375e-06 ;  /* 0x0000001fff107431 */ /* 0x000fe200000001ff */
[----:B---3--:R-:W-:Y:S01]  /*3cc0*/  MOV R24, R8 ;  /* 0x0000000800187202 */ /* 0x008fe20000000f00 */
[----:B------:R-:W-:Y:S01]  /*3cd0*/  IMAD.MOV.U32 R17, RZ, RZ, 0x10 ;  /* 0x00000010ff117424 */ /* 0x000fe200078e00ff */
[----:B------:R-:W-:-:S07]  /*3ce0*/  MOV R15, 0xffffffff ;  /* 0xffffffff000f7802 */ /* 0x000fce0000000f00 */
[----:B012---:R-:W-:Y:S05]  /*3cf0*/  WARPSYNC.COLLECTIVE R15, `(.L_x_52) ;  /* 0x000000000f087348 */ /* 0x007fea0003c00000 */
[----:B--2---:R2:W3:Y:S02]  /*3d00*/  SHFL.DOWN P3, R22, R24, R17, R16 ;  /* 0x0800001118167389 */ /* 0x0044e40000060010 */
[----:B0123--:R-:W-:Y:S05]  /*3d10*/  ENDCOLLECTIVE ;  /* 0x000000000000791b */ /* 0x00ffea0003800000 */
.L_x_52:
[----:B------:R-:W-:Y:S01]  /*3d20*/  HFMA2 R17, -RZ, RZ, 0, 4.76837158203125e-07 ;  /* 0x00000008ff117431 */ /* 0x000fe200000001ff */
[----:B------:R-:W-:-:S05]  /*3d30*/  MOV R11, R22 ;  /* 0x00000016000b7202 */ /* 0x000fca0000000f00 */
[----:B------:R-:W-:-:S04]  /*3d40*/  FADD R11, R11, R8 ;  /* 0x000000080b0b7221 */ /* 0x000fc80000000000 */
[----:B------:R-:W-:-:S07]  /*3d50*/  IMAD.MOV.U32 R24, RZ, RZ, R11 ;  /* 0x000000ffff187224 */ /* 0x000fce00078e000b */
[----:B------:R-:W-:Y:S05]  /*3d60*/  WARPSYNC.COLLECTIVE R15, `(.L_x_53) ;  /* 0x000000000f087348 */ /* 0x000fea0003c00000 */
[----:B------:R0:W1:Y:S02]  /*3d70*/  SHFL.DOWN P3, R22, R24, R17, R16 ;  /* 0x0800001118167389 */ /* 0x0000640000060010 */
[----:B01----:R-:W-:Y:S05]  /*3d80*/  ENDCOLLECTIVE ;  /* 0x000000000000791b */ /* 0x003fea0003800000 */
.L_x_53:
[----:B------:R-:W-:Y:S01]  /*3d90*/  IMAD.MOV.U32 R17, RZ, RZ, 0x4 ;  /* 0x00000004ff117424 */ /* 0x000fe200078e00ff */
[----:B------:R-:W-:-:S05]  /*3da0*/  MOV R18, R22 ;  /* 0x0000001600127202 */ /* 0x000fca0000000f00 */
[----:B------:R-:W-:-:S05]  /*3db0*/  FADD R18, R11, R18 ;  /* 0x000000120b127221 */ /* 0x000fca0000000000 */
[----:B------:R-:W-:-:S07]  /*3dc0*/  MOV R24, R18 ;  /* 0x0000001200187202 */ /* 0x000fce0000000f00 */
[----:B------:R-:W-:Y:S05]  /*3dd0*/  WARPSYNC.COLLECTIVE R15, `(.L_x_54) ;  /* 0x000000000f087348 */ /* 0x000fea0003c00000 */
[----:B------:R0:W1:Y:S02]  /*3de0*/  SHFL.DOWN P3, R22, R24, R17, R16 ;  /* 0x0800001118167389 */ /* 0x0000640000060010 */
[----:B01----:R-:W-:Y:S05]  /*3df0*/  ENDCOLLECTIVE ;  /* 0x000000000000791b */ /* 0x003fea0003800000 */
.L_x_54:
[----:B------:R-:W-:Y:S01]  /*3e00*/  HFMA2 R17, -RZ, RZ, 0, 1.1920928955078125e-07 ;  /* 0x00000002ff117431 */ /* 0x000fe200000001ff */
[----:B------:R-:W-:-:S05]  /*3e10*/  MOV R13, R22 ;  /* 0x00000016000d7202 */ /* 0x000fca0000000f00 */
[----:B------:R-:W-:-:S05]  /*3e20*/  FADD R13, R18, R13 ;  /* 0x0000000d120d7221 */ /* 0x000fca0000000000 */
[----:B------:R-:W-:-:S07]  /*3e30*/  MOV R24, R13 ;  /* 0x0000000d00187202 */ /* 0x000fce0000000f00 */
[----:B------:R-:W-:Y:S05]  /*3e40*/  WARPSYNC.COLLECTIVE R15, `(.L_x_55) ;  /* 0x000000000f087348 */ /* 0x000fea0003c00000 */
[----:B------:R0:W1:Y:S02]  /*3e50*/  SHFL.DOWN P3, R22, R24, R17, R16 ;  /* 0x0800001118167389 */ /* 0x0000640000060010 */
[----:B01----:R-:W-:Y:S05]  /*3e60*/  ENDCOLLECTIVE ;  /* 0x000000000000791b */ /* 0x003fea0003800000 */
.L_x_55:
[----:B------:R-:W-:Y:S02]  /*3e70*/  HFMA2 R17, -RZ, RZ, 0, 5.9604644775390625e-08 ;  /* 0x00000001ff117431 */ /* 0x000fe400000001ff */
[----:B------:R-:W-:-:S04]  /*3e80*/  IMAD.MOV.U32 R20, RZ, RZ, R22 ;  /* 0x000000ffff147224 */ /* 0x000fc800078e0016 */
[----:B------:R-:W-:-:S05]  /*3e90*/  FADD R20, R13, R20 ;  /* 0x000000140d147221 */ /* 0x000fca0000000000 */
[----:B------:R-:W-:-:S07]  /*3ea0*/  MOV R24, R20 ;  /* 0x0000001400187202 */ /* 0x000fce0000000f00 */
[----:B------:R-:W-:Y:S05]  /*3eb0*/  WARPSYNC.COLLECTIVE R15, `(.L_x_56) ;  /* 0x000000000f087348 */ /* 0x000fea0003c00000 */
[----:B------:R0:W1:Y:S02]  /*3ec0*/  SHFL.DOWN P3, R22, R24, R17, R16 ;  /* 0x0800001118167389 */ /* 0x0000640000060010 */
[----:B01----:R-:W-:Y:S05]  /*3ed0*/  ENDCOLLECTIVE ;  /* 0x000000000000791b */ /* 0x003fea0003800000 */
.L_x_56:
[----:B------:R-:W-:Y:S01]  /*3ee0*/  MOV R19, R22 ;  /* 0x0000001600137202 */ /* 0x000fe20000000f00 */
[----:B------:R-:W-:Y:S06]  /*3ef0*/  BRA `(.L_x_57) ;  /* 0xffffffcc009c7947 */ /* 0x000fec000383ffff */
.L_x_58:
[----:B------:R-:W-:-:S00]  /*3f00*/  BRA `(.L_x_58) ;  /* 0xfffffffc00fc7947 */ /* 0x000fc0000383ffff */
[----:B------:R-:W-:-:S00]  /*3f10*/  NOP ;  /* 0x0000000000007918 */ /* 0x000fc00000000000 */
        /* <DEDUP_REMOVED lines=14> */
.L_x_59:


//--------------------- .nv.shared._Z21layernorm_bf16_kernelP13__nv_bfloat16PKS_S2_S2_iif --------------------------
	.section	.nv.shared._Z21layernorm_bf16_kernelP13__nv_bfloat16PKS_S2_S2_iif,"aw",@nobits
	.sectionflags	@""
	.align	4
.nv.shared._Z21layernorm_bf16_kernelP13__nv_bfloat16PKS_S2_S2_iif:
	.zero		1160


//--------------------- .nv.shared.reserved.0     --------------------------
	.section	.nv.shared.reserved.0,"aw",@nobits
	.weak		__nv_reservedSMEM_offset_0_alias
	.size		__nv_reservedSMEM_offset_0_alias, 0, 64
	.other		__nv_reservedSMEM_offset_0_alias,@"STO_CUDA_RESERVED_SHARED STV_DEFAULT"
__nv_reservedSMEM_offset_0_alias:
	.zero		0
	.zero		64


//--------------------- .nv.constant0._Z21layernorm_bf16_kernelP13__nv_bfloat16PKS_S2_S2_iif --------------------------
	.section	.nv.constant0._Z21layernorm_bf16_kernelP13__nv_bfloat16PKS_S2_S2_iif,"a",@progbits
	.sectionflags	@""
	.align	4
.nv.constant0._Z21layernorm_bf16_kernelP13__nv_bfloat16PKS_S2_S2_iif:
	.zero		940


//--------------------- SYMBOLS --------------------------

	.type		.nv.reservedSmem.offset0,@object
	.size		.nv.reservedSmem.offset0,0x4
	.type		.nv.reservedSmem.cap,@object
	.size		.nv.reservedSmem.cap,0x4
